	.target	sm_90a

	.elftype	@"ET_EXEC"


//--------------------- .note.nv.tkinfo           --------------------------
	.section	.note.nv.tkinfo,"",@"SHT_NOTE"
	.sectionflags	@"SHF_NOTE_NV_TKINFO"
	.tkinfo
        /*0018*/ 	.word	0x00000002
        /*0030*/ 	.string	""
        /*0030*/ 	.string	"ptxas"
        /*0030*/ 	.string	"Cuda compilation tools, release 13.0, V13.0.88"
        /*0030*/ 	.string	"Build cuda_13.0.r13.0/compiler.36424714_0"
        /*0030*/ 	.string	"-arch sm_90a -m 64 "



//--------------------- .note.nv.cuinfo           --------------------------
	.section	.note.nv.cuinfo,"",@"SHT_NOTE"
	.sectionflags	@"SHF_NOTE_NV_CUINFO"
        /*0018*/ 	.short	0x0002
        /*001a*/ 	.short	0x005a
        /*001c*/ 	.short	0x0082
	.zero		2


//--------------------- .nv.info                  --------------------------
	.section	.nv.info,"",@"SHT_CUDA_INFO"
	.align	4


	//----- nvinfo : EIATTR_REGCOUNT
	.align		4
        /*0000*/ 	.byte	0x04, 0x2f
        /*0002*/ 	.short	(.L_15 - .L_14)
	.align		4
.L_14:
        /*0004*/ 	.word	index@(_ZN7cutlass13device_kernelINS_4gemm6kernel13GemmUniversalIN4cute5tupleIJiiiiEEENS1_10collective13CollectiveMmaINS1_34MainloopSm90TmaGmmaWarpSpecializedILi7ENS5_IJNS4_1CILi4EEESB_NSA_ILi1EEEEEENS1_35KernelTmaWarpSpecializedCooperativeEEENS5_IJNSA_ILi128EEESG_NSA_ILi32EEEEEENS_10tfloat32_tENS5_IJlSC_lEEESJ_SK_NS4_8TiledMMAINS4_8MMA_AtomIJNS4_4SM904GMMA30MMA_64x128x8_F32TF32TF32_SS_TNILNSO_7ScaleInE1ELSQ_1EEEEEENS4_6LayoutINS5_IJNSA_ILi2EEESC_SC_EEENS5_IJSC_NSA_ILi0EEESW_EEEEENS5_IJNS4_10UnderscoreESZ_SZ_EEEEENS4_23SM90_TMA_LOAD_MULTICASTENS4_14ComposedLayoutINS4_7SwizzleILi3ELi4ELi3EEENS4_18smem_ptr_flag_bitsILi32EEENST_INS5_IJNSA_ILi8EEESH_EEENS5_IJSH_SC_EEEEEEEvNS4_8identityES12_S1C_vS1D_EENS_8epilogue10collective6detail29Sm90TmaWarpSpecializedAdapterINS1G_15DefaultEpilogueISJ_SK_SK_NS1F_6thread17LinearCombinationISJ_Li1EffLNS1K_9ScaleType4KindE0ELNS_15FloatRoundStyleE2ESJ_EENS1_15EpilogueDefaultEEEEEvvEEEEvNT_6ParamsE)
        /*0008*/ 	.word	0x000000a8


	//----- nvinfo : EIATTR_FRAME_SIZE
	.align		4
.L_15:
        /*000c*/ 	.byte	0x04, 0x11
        /*000e*/ 	.short	(.L_17 - .L_16)
	.align		4
.L_16:
        /*0010*/ 	.word	index@(_ZN7cutlass13device_kernelINS_4gemm6kernel13GemmUniversalIN4cute5tupleIJiiiiEEENS1_10collective13CollectiveMmaINS1_34MainloopSm90TmaGmmaWarpSpecializedILi7ENS5_IJNS4_1CILi4EEESB_NSA_ILi1EEEEEENS1_35KernelTmaWarpSpecializedCooperativeEEENS5_IJNSA_ILi128EEESG_NSA_ILi32EEEEEENS_10tfloat32_tENS5_IJlSC_lEEESJ_SK_NS4_8TiledMMAINS4_8MMA_AtomIJNS4_4SM904GMMA30MMA_64x128x8_F32TF32TF32_SS_TNILNSO_7ScaleInE1ELSQ_1EEEEEENS4_6LayoutINS5_IJNSA_ILi2EEESC_SC_EEENS5_IJSC_NSA_ILi0EEESW_EEEEENS5_IJNS4_10UnderscoreESZ_SZ_EEEEENS4_23SM90_TMA_LOAD_MULTICASTENS4_14ComposedLayoutINS4_7SwizzleILi3ELi4ELi3EEENS4_18smem_ptr_flag_bitsILi32EEENST_INS5_IJNSA_ILi8EEESH_EEENS5_IJSH_SC_EEEEEEEvNS4_8identityES12_S1C_vS1D_EENS_8epilogue10collective6detail29Sm90TmaWarpSpecializedAdapterINS1G_15DefaultEpilogueISJ_SK_SK_NS1F_6thread17LinearCombinationISJ_Li1EffLNS1K_9ScaleType4KindE0ELNS_15FloatRoundStyleE2ESJ_EENS1_15EpilogueDefaultEEEEEvvEEEEvNT_6ParamsE)
        /*0014*/ 	.word	0x00000000


	//----- nvinfo : EIATTR_MIN_STACK_SIZE
	.align		4
.L_17:
        /*0018*/ 	.byte	0x04, 0x12
        /*001a*/ 	.short	(.L_19 - .L_18)
	.align		4
.L_18:
        /*001c*/ 	.word	index@(_ZN7cutlass13device_kernelINS_4gemm6kernel13GemmUniversalIN4cute5tupleIJiiiiEEENS1_10collective13CollectiveMmaINS1_34MainloopSm90TmaGmmaWarpSpecializedILi7ENS5_IJNS4_1CILi4EEESB_NSA_ILi1EEEEEENS1_35KernelTmaWarpSpecializedCooperativeEEENS5_IJNSA_ILi128EEESG_NSA_ILi32EEEEEENS_10tfloat32_tENS5_IJlSC_lEEESJ_SK_NS4_8TiledMMAINS4_8MMA_AtomIJNS4_4SM904GMMA30MMA_64x128x8_F32TF32TF32_SS_TNILNSO_7ScaleInE1ELSQ_1EEEEEENS4_6LayoutINS5_IJNSA_ILi2EEESC_SC_EEENS5_IJSC_NSA_ILi0EEESW_EEEEENS5_IJNS4_10UnderscoreESZ_SZ_EEEEENS4_23SM90_TMA_LOAD_MULTICASTENS4_14ComposedLayoutINS4_7SwizzleILi3ELi4ELi3EEENS4_18smem_ptr_flag_bitsILi32EEENST_INS5_IJNSA_ILi8EEESH_EEENS5_IJSH_SC_EEEEEEEvNS4_8identityES12_S1C_vS1D_EENS_8epilogue10collective6detail29Sm90TmaWarpSpecializedAdapterINS1G_15DefaultEpilogueISJ_SK_SK_NS1F_6thread17LinearCombinationISJ_Li1EffLNS1K_9ScaleType4KindE0ELNS_15FloatRoundStyleE2ESJ_EENS1_15EpilogueDefaultEEEEEvvEEEEvNT_6ParamsE)
        /*0020*/ 	.word	0x00000000
.L_19:


//--------------------- .nv.compat                --------------------------
	.section	.nv.compat,"",@"SHT_CUDA_COMPAT_INFO"
	.align	4
        /*0000*/ 	.byte	0x02, 0x09, 0x01, 0x00, 0x02, 0x02, 0x04, 0x00, 0x02, 0x05, 0x05, 0x00, 0x03, 0x07, 0x01, 0x01
        /*0010*/ 	.byte	0x02, 0x03, 0x01, 0x00, 0x02, 0x06, 0x01, 0x00, 0x04, 0x0b, 0x08, 0x00, 0x00, 0x00, 0x00, 0x00
        /*0020*/ 	.byte	0x00, 0x00, 0x00, 0x00


//--------------------- .nv.info._ZN7cutlass13device_kernelINS_4gemm6kernel13GemmUniversalIN4cute5tupleIJiiiiEEENS1_10collective13CollectiveMmaINS1_34MainloopSm90TmaGmmaWarpSpecializedILi7ENS5_IJNS4_1CILi4EEESB_NSA_ILi1EEEEEENS1_35KernelTmaWarpSpecializedCooperativeEEENS5_IJNSA_ILi128EEESG_NSA_ILi32EEEEEENS_10tfloat32_tENS5_IJlSC_lEEESJ_SK_NS4_8TiledMMAINS4_8MMA_AtomIJNS4_4SM904GMMA30MMA_64x128x8_F32TF32TF32_SS_TNILNSO_7ScaleInE1ELSQ_1EEEEEENS4_6LayoutINS5_IJNSA_ILi2EEESC_SC_EEENS5_IJSC_NSA_ILi0EEESW_EEEEENS5_IJNS4_10UnderscoreESZ_SZ_EEEEENS4_23SM90_TMA_LOAD_MULTICASTENS4_14ComposedLayoutINS4_7SwizzleILi3ELi4ELi3EEENS4_18smem_ptr_flag_bitsILi32EEENST_INS5_IJNSA_ILi8EEESH_EEENS5_IJSH_SC_EEEEEEEvNS4_8identityES12_S1C_vS1D_EENS_8epilogue10collective6detail29Sm90TmaWarpSpecializedAdapterINS1G_15DefaultEpilogueISJ_SK_SK_NS1F_6thread17LinearCombinationISJ_Li1EffLNS1K_9ScaleType4KindE0ELNS_15FloatRoundStyleE2ESJ_EENS1_15EpilogueDefaultEEEEEvvEEEEvNT_6ParamsE --------------------------
	.section	.nv.info._ZN7cutlass13device_kernelINS_4gemm6kernel13GemmUniversalIN4cute5tupleIJiiiiEEENS1_10collective13CollectiveMmaINS1_34MainloopSm90TmaGmmaWarpSpecializedILi7ENS5_IJNS4_1CILi4EEESB_NSA_ILi1EEEEEENS1_35KernelTmaWarpSpecializedCooperativeEEENS5_IJNSA_ILi128EEESG_NSA_ILi32EEEEEENS_10tfloat32_tENS5_IJlSC_lEEESJ_SK_NS4_8TiledMMAINS4_8MMA_AtomIJNS4_4SM904GMMA30MMA_64x128x8_F32TF32TF32_SS_TNILNSO_7ScaleInE1ELSQ_1EEEEEENS4_6LayoutINS5_IJNSA_ILi2EEESC_SC_EEENS5_IJSC_NSA_ILi0EEESW_EEEEENS5_IJNS4_10UnderscoreESZ_SZ_EEEEENS4_23SM90_TMA_LOAD_MULTICASTENS4_14ComposedLayoutINS4_7SwizzleILi3ELi4ELi3EEENS4_18smem_ptr_flag_bitsILi32EEENST_INS5_IJNSA_ILi8EEESH_EEENS5_IJSH_SC_EEEEEEEvNS4_8identityES12_S1C_vS1D_EENS_8epilogue10collective6detail29Sm90TmaWarpSpecializedAdapterINS1G_15DefaultEpilogueISJ_SK_SK_NS1F_6thread17LinearCombinationISJ_Li1EffLNS1K_9ScaleType4KindE0ELNS_15FloatRoundStyleE2ESJ_EENS1_15EpilogueDefaultEEEEEvvEEEEvNT_6ParamsE,"",@"SHT_CUDA_INFO"
	.sectionflags	@""
	.align	4


	//----- nvinfo : EIATTR_CUDA_API_VERSION
	.align		4
        /*0000*/ 	.byte	0x04, 0x37
        /*0002*/ 	.short	(.L_21 - .L_20)
.L_20:
        /*0004*/ 	.word	0x00000082


	//----- nvinfo : EIATTR_KPARAM_INFO
	.align		4
.L_21:
        /*0008*/ 	.byte	0x04, 0x17
        /*000a*/ 	.short	(.L_23 - .L_22)
.L_22:
        /*000c*/ 	.word	0x00000000
        /*0010*/ 	.short	0x0000
        /*0012*/ 	.short	0x0070
        /*0014*/ 	.byte	0x00, 0xf0, 0x01, 0x10


	//----- nvinfo : EIATTR_SPARSE_MMA_MASK
	.align		4
.L_23:
        /*0018*/ 	.byte	0x03, 0x50
        /*001a*/ 	.short	0x0000


	//----- nvinfo : EIATTR_MAXREG_COUNT
	.align		4
        /*001c*/ 	.byte	0x03, 0x1b
        /*001e*/ 	.short	0x00a8


	//----- nvinfo : EIATTR_NUM_BARRIERS
	.align		4
        /*0020*/ 	.byte	0x02, 0x4c
        /*0022*/ 	.byte	0x01
	.zero		1


	//----- nvinfo : EIATTR_EXTERNS
	.align		4
        /*0024*/ 	.byte	0x04, 0x0f
        /*0026*/ 	.short	(.L_25 - .L_24)


	//   ....[0]....
	.align		4
.L_24:
        /*0028*/ 	.word	index@(__assertfail)


	//----- nvinfo : EIATTR_MERCURY_ISA_VERSION
	.align		4
.L_25:
        /*002c*/ 	.byte	0x03, 0x5f
        /*002e*/ 	.short	0x0101


	//----- nvinfo : EIATTR_INT_WARP_WIDE_INSTR_OFFSETS
	.align		4
        /*0030*/ 	.byte	0x04, 0x31
        /*0032*/ 	.short	(.L_27 - .L_26)


	//   ....[0]....
.L_26:
        /*0034*/ 	.word	0x00000540


	//   ....[1]....
        /*0038*/ 	.word	0x00000560


	//   ....[2]....
        /*003c*/ 	.word	0x00000710


	//----- nvinfo : EIATTR_COOP_GROUP_MASK_REGIDS
	.align		4
.L_27:
        /*0040*/ 	.byte	0x04, 0x29
        /*0042*/ 	.short	(.L_29 - .L_28)


	//   ....[0]....
.L_28:
        /*0044*/ 	.word	0xffffffff


	//   ....[1]....
        /*0048*/ 	.word	0xffffffff


	//   ....[2]....
        /*004c*/ 	.word	0xffffffff


	//   ....[3]....
        /*0050*/ 	.word	0xffffffff


	//   ....[4]....
        /*0054*/ 	.word	0xffffffff


	//   ....[5]....
        /*0058*/ 	.word	0xffffffff


	//----- nvinfo : EIATTR_COOP_GROUP_INSTR_OFFSETS
	.align		4
.L_29:
        /*005c*/ 	.byte	0x04, 0x28
        /*005e*/ 	.short	(.L_31 - .L_30)


	//   ....[0]....
.L_30:
        /*0060*/ 	.word	0x00000060


	//   ....[1]....
        /*0064*/ 	.word	0x00000070


	//   ....[2]....
        /*0068*/ 	.word	0x00000130


	//   ....[3]....
        /*006c*/ 	.word	0x00000360


	//   ....[4]....
        /*0070*/ 	.word	0x00000880


	//   ....[5]....
        /*0074*/ 	.word	0x00001500


	//----- nvinfo : EIATTR_REG_RECONFIG
	.align		4
.L_31:
        /*0078*/ 	.byte	0x01, 0x54
	.zero		2


	//----- nvinfo : EIATTR_SYSCALL_OFFSETS
	.align		4
        /*007c*/ 	.byte	0x04, 0x46
        /*007e*/ 	.short	(.L_33 - .L_32)


	//   ....[0]....
.L_32:
        /*0080*/ 	.word	0x000016f0


	//----- nvinfo : EIATTR_MBARRIER_INSTR_OFFSETS
	.align		4
.L_33:
        /*0084*/ 	.byte	0x04, 0x39
        /*0086*/ 	.short	(.L_35 - .L_34)


	//   ....[0]....
.L_34:
        /*0088*/ 	.word	0x00000250
        /*008c*/ 	.word	0x000000ff
        /*0090*/ 	.word	0x00000000
        /*0094*/ 	.short	0x0100
        /*0096*/ 	.byte	0x08
	.zero		1


	//   ....[1]....
        /*0098*/ 	.word	0x00000260
        /*009c*/ 	.word	0x000000ff
        /*00a0*/ 	.word	0x00000038
        /*00a4*/ 	.short	0x0100
        /*00a6*/ 	.byte	0x08
	.zero		1


	//   ....[2]....
        /*00a8*/ 	.word	0x00000270
        /*00ac*/ 	.word	0x000000ff
        /*00b0*/ 	.word	0x00000008
        /*00b4*/ 	.short	0x0100
        /*00b6*/ 	.byte	0x08
	.zero		1


	//   ....[3]....
        /*00b8*/ 	.word	0x00000280
        /*00bc*/ 	.word	0x000000ff
        /*00c0*/ 	.word	0x00000040
        /*00c4*/ 	.short	0x0100
        /*00c6*/ 	.byte	0x08
	.zero		1


	//   ....[4]....
        /*00c8*/ 	.word	0x00000290
        /*00cc*/ 	.word	0x000000ff
        /*00d0*/ 	.word	0x00000010
        /*00d4*/ 	.short	0x0100
        /*00d6*/ 	.byte	0x08
	.zero		1


	//   ....[5]....
        /*00d8*/ 	.word	0x000002a0
        /*00dc*/ 	.word	0x000000ff
        /*00e0*/ 	.word	0x00000048
        /*00e4*/ 	.short	0x0100
        /*00e6*/ 	.byte	0x08
	.zero		1


	//   ....[6]....
        /*00e8*/ 	.word	0x000002b0
        /*00ec*/ 	.word	0x000000ff
        /*00f0*/ 	.word	0x00000018
        /*00f4*/ 	.short	0x0100
        /*00f6*/ 	.byte	0x08
	.zero		1


	//   ....[7]....
        /*00f8*/ 	.word	0x000002c0
        /*00fc*/ 	.word	0x000000ff
        /*0100*/ 	.word	0x00000050
        /*0104*/ 	.short	0x0100
        /*0106*/ 	.byte	0x08
	.zero		1


	//   ....[8]....
        /*0108*/ 	.word	0x000002d0
        /*010c*/ 	.word	0x000000ff
        /*0110*/ 	.word	0x00000020
        /*0114*/ 	.short	0x0100
        /*0116*/ 	.byte	0x08
	.zero		1


	//   ....[9]....
        /*0118*/ 	.word	0x000002e0
        /*011c*/ 	.word	0x000000ff
        /*0120*/ 	.word	0x00000058
        /*0124*/ 	.short	0x0100
        /*0126*/ 	.byte	0x08
	.zero		1


	//   ....[10]....
        /*0128*/ 	.word	0x000002f0
        /*012c*/ 	.word	0x000000ff
        /*0130*/ 	.word	0x00000028
        /*0134*/ 	.short	0x0100
        /*0136*/ 	.byte	0x08
	.zero		1


	//   ....[11]....
        /*0138*/ 	.word	0x00000300
        /*013c*/ 	.word	0x000000ff
        /*0140*/ 	.word	0x00000060
        /*0144*/ 	.short	0x0100
        /*0146*/ 	.byte	0x08
	.zero		1


	//   ....[12]....
        /*0148*/ 	.word	0x00000310
        /*014c*/ 	.word	0x000000ff
        /*0150*/ 	.word	0x00000030
        /*0154*/ 	.short	0x0100
        /*0156*/ 	.byte	0x08
	.zero		1


	//   ....[13]....
        /*0158*/ 	.word	0x00000320
        /*015c*/ 	.word	0x000000ff
        /*0160*/ 	.word	0x00000068
        /*0164*/ 	.short	0x0100
        /*0166*/ 	.byte	0x08
	.zero		1


	//   ....[14]....
        /*0168*/ 	.word	0x00000790
        /*016c*/ 	.word	0x000000ff
        /*0170*/ 	.word	0x00000080
        /*0174*/ 	.short	0x0100
        /*0176*/ 	.byte	0x06
	.zero		1


	//   ....[15]....
        /*0178*/ 	.word	0x00000830
        /*017c*/ 	.word	0x000000ff
        /*0180*/ 	.word	0x00000088
        /*0184*/ 	.short	0x0100
        /*0186*/ 	.byte	0x06
	.zero		1


	//   ....[16]....
        /*0188*/ 	.word	0x000017b0
        /*018c*/ 	.word	0x00000003
        /*0190*/ 	.word	0x00000000
        /*0194*/ 	.short	0x010a
        /*0196*/ 	.byte	0x3f
	.zero		1


	//   ....[17]....
        /*0198*/ 	.word	0x00001810
        /*019c*/ 	.word	0x00000003
        /*01a0*/ 	.word	0x00000000
        /*01a4*/ 	.short	0x010a
        /*01a6*/ 	.byte	0x3f
	.zero		1


	//   ....[18]....
        /*01a8*/ 	.word	0x00001b90
        /*01ac*/ 	.word	0x00000005
        /*01b0*/ 	.word	0x00000000
        /*01b4*/ 	.short	0x010a
        /*01b6*/ 	.byte	0x3f
	.zero		1


	//   ....[19]....
        /*01b8*/ 	.word	0x00001bd0
        /*01bc*/ 	.word	0x00000005
        /*01c0*/ 	.word	0x00000000
        /*01c4*/ 	.short	0x010a
        /*01c6*/ 	.byte	0x3f
	.zero		1


	//   ....[20]....
        /*01c8*/ 	.word	0x00001e30
        /*01cc*/ 	.word	0x00000004
        /*01d0*/ 	.word	0x00000000
        /*01d4*/ 	.short	0x0101
        /*01d6*/ 	.byte	0x3f
	.zero		1


	//   ....[21]....
        /*01d8*/ 	.word	0x00002050
        /*01dc*/ 	.word	0x00000000
        /*01e0*/ 	.word	0x00000000
        /*01e4*/ 	.short	0x0101
        /*01e6*/ 	.byte	0x3f
	.zero		1


	//   ....[22]....
        /*01e8*/ 	.word	0x000072a0
        /*01ec*/ 	.word	0x00000015
        /*01f0*/ 	.word	0x00000038
        /*01f4*/ 	.short	0x010a
        /*01f6*/ 	.byte	0x3f
	.zero		1


	//   ....[23]....
        /*01f8*/ 	.word	0x000076c0
        /*01fc*/ 	.word	0x00000006
        /*0200*/ 	.word	0x00000088
        /*0204*/ 	.short	0x0101
        /*0206*/ 	.byte	0x3f
	.zero		1


	//   ....[24]....
        /*0208*/ 	.word	0x00007dc0
        /*020c*/ 	.word	0x00000007
        /*0210*/ 	.word	0x00000000
        /*0214*/ 	.short	0x010a
        /*0216*/ 	.byte	0x3f
	.zero		1


	//   ....[25]....
        /*0218*/ 	.word	0x00007e40
        /*021c*/ 	.word	0x00000008
        /*0220*/ 	.word	0x00000000
        /*0224*/ 	.short	0x010a
        /*0226*/ 	.byte	0x3f
	.zero		1


	//   ....[26]....
        /*0228*/ 	.word	0x00007ed0
        /*022c*/ 	.word	0x00000009
        /*0230*/ 	.word	0x00000000
        /*0234*/ 	.short	0x010a
        /*0236*/ 	.byte	0x3f
	.zero		1


	//   ....[27]....
        /*0238*/ 	.word	0x00007f60
        /*023c*/ 	.word	0x00000008
        /*0240*/ 	.word	0x00000000
        /*0244*/ 	.short	0x010a
        /*0246*/ 	.byte	0x3f
	.zero		1


	//   ....[28]....
        /*0248*/ 	.word	0x00007ff0
        /*024c*/ 	.word	0x00000009
        /*0250*/ 	.word	0x00000000
        /*0254*/ 	.short	0x010a
        /*0256*/ 	.byte	0x3f
	.zero		1


	//   ....[29]....
        /*0258*/ 	.word	0x00008080
        /*025c*/ 	.word	0x00000006
        /*0260*/ 	.word	0x00000000
        /*0264*/ 	.short	0x010a
        /*0266*/ 	.byte	0x3f
	.zero		1


	//   ....[30]....
        /*0268*/ 	.word	0x00008110
        /*026c*/ 	.word	0x00000003
        /*0270*/ 	.word	0x00000000
        /*0274*/ 	.short	0x010a
        /*0276*/ 	.byte	0x3f
	.zero		1


	//   ....[31]....
        /*0278*/ 	.word	0x00008170
        /*027c*/ 	.word	0x00000003
        /*0280*/ 	.word	0x00000000
        /*0284*/ 	.short	0x010a
        /*0286*/ 	.byte	0x3f
	.zero		1


	//   ....[32]....
        /*0288*/ 	.word	0x000081c0
        /*028c*/ 	.word	0x00000005
        /*0290*/ 	.word	0x00000000
        /*0294*/ 	.short	0x010a
        /*0296*/ 	.byte	0x3f
	.zero		1


	//   ....[33]....
        /*0298*/ 	.word	0x00008290
        /*029c*/ 	.word	0x00000015
        /*02a0*/ 	.word	0x00000038
        /*02a4*/ 	.short	0x010a
        /*02a6*/ 	.byte	0x3f
	.zero		1


	//   ....[34]....
        /*02a8*/ 	.word	0x00008360
        /*02ac*/ 	.word	0x00000007
        /*02b0*/ 	.word	0x00000000
        /*02b4*/ 	.short	0x010a
        /*02b6*/ 	.byte	0x3f
	.zero		1


	//   ....[35]....
        /*02b8*/ 	.word	0x000083b0
        /*02bc*/ 	.word	0x00000008
        /*02c0*/ 	.word	0x00000000
        /*02c4*/ 	.short	0x010a
        /*02c6*/ 	.byte	0x3f
	.zero		1


	//   ....[36]....
        /*02c8*/ 	.word	0x00008400
        /*02cc*/ 	.word	0x00000009
        /*02d0*/ 	.word	0x00000000
        /*02d4*/ 	.short	0x010a
        /*02d6*/ 	.byte	0x3f
	.zero		1


	//   ....[37]....
        /*02d8*/ 	.word	0x00008450
        /*02dc*/ 	.word	0x00000008
        /*02e0*/ 	.word	0x00000000
        /*02e4*/ 	.short	0x010a
        /*02e6*/ 	.byte	0x3f
	.zero		1


	//   ....[38]....
        /*02e8*/ 	.word	0x000084a0
        /*02ec*/ 	.word	0x00000009
        /*02f0*/ 	.word	0x00000000
        /*02f4*/ 	.short	0x010a
        /*02f6*/ 	.byte	0x3f
	.zero		1


	//   ....[39]....
        /*02f8*/ 	.word	0x000084f0
        /*02fc*/ 	.word	0x00000006
        /*0300*/ 	.word	0x00000000
        /*0304*/ 	.short	0x010a
        /*0306*/ 	.byte	0x3f
	.zero		1


	//----- nvinfo : EIATTR_NUM_MBARRIERS
	.align		4
.L_35:
        /*0308*/ 	.byte	0x03, 0x38
        /*030a*/ 	.short	0x0010


	//----- nvinfo : EIATTR_EXIT_INSTR_OFFSETS
	.align		4
        /*030c*/ 	.byte	0x04, 0x1c
        /*030e*/ 	.short	(.L_37 - .L_36)


	//   ....[0]....
.L_36:
        /*0310*/ 	.word	0x00000a50


	//   ....[1]....
        /*0314*/ 	.word	0x00001260


	//   ....[2]....
        /*0318*/ 	.word	0x00006910


	//   ....[3]....
        /*031c*/ 	.word	0x00006e70


	//   ....[4]....
        /*0320*/ 	.word	0x00008160


	//----- nvinfo : EIATTR_MAX_THREADS
	.align		4
.L_37:
        /*0324*/ 	.byte	0x04, 0x05
        /*0326*/ 	.short	(.L_39 - .L_38)
.L_38:
        /*0328*/ 	.word	0x00000180
        /*032c*/ 	.word	0x00000001
        /*0330*/ 	.word	0x00000001


	//----- nvinfo : EIATTR_CRS_STACK_SIZE
	.align		4
.L_39:
        /*0334*/ 	.byte	0x04, 0x1e
        /*0336*/ 	.short	(.L_41 - .L_40)
.L_40:
        /*0338*/ 	.word	0x00000000


	//----- nvinfo : EIATTR_CBANK_PARAM_SIZE
	.align		4
.L_41:
        /*033c*/ 	.byte	0x03, 0x19
        /*033e*/ 	.short	0x0470


	//----- nvinfo : EIATTR_PARAM_CBANK
	.align		4
        /*0340*/ 	.byte	0x04, 0x0a
        /*0342*/ 	.short	(.L_43 - .L_42)
	.align		4
.L_42:
        /*0344*/ 	.word	index@(.nv.constant0._ZN7cutlass13device_kernelINS_4gemm6kernel13GemmUniversalIN4cute5tupleIJiiiiEEENS1_10collective13CollectiveMmaINS1_34MainloopSm90TmaGmmaWarpSpecializedILi7ENS5_IJNS4_1CILi4EEESB_NSA_ILi1EEEEEENS1_35KernelTmaWarpSpecializedCooperativeEEENS5_IJNSA_ILi128EEESG_NSA_ILi32EEEEEENS_10tfloat32_tENS5_IJlSC_lEEESJ_SK_NS4_8TiledMMAINS4_8MMA_AtomIJNS4_4SM904GMMA30MMA_64x128x8_F32TF32TF32_SS_TNILNSO_7ScaleInE1ELSQ_1EEEEEENS4_6LayoutINS5_IJNSA_ILi2EEESC_SC_EEENS5_IJSC_NSA_ILi0EEESW_EEEEENS5_IJNS4_10UnderscoreESZ_SZ_EEEEENS4_23SM90_TMA_LOAD_MULTICASTENS4_14ComposedLayoutINS4_7SwizzleILi3ELi4ELi3EEENS4_18smem_ptr_flag_bitsILi32EEENST_INS5_IJNSA_ILi8EEESH_EEENS5_IJSH_SC_EEEEEEEvNS4_8identityES12_S1C_vS1D_EENS_8epilogue10collective6detail29Sm90TmaWarpSpecializedAdapterINS1G_15DefaultEpilogueISJ_SK_SK_NS1F_6thread17LinearCombinationISJ_Li1EffLNS1K_9ScaleType4KindE0ELNS_15FloatRoundStyleE2ESJ_EENS1_15EpilogueDefaultEEEEEvvEEEEvNT_6ParamsE)
        /*0348*/ 	.short	0x0210
        /*034a*/ 	.short	0x0470


	//----- nvinfo : EIATTR_SW_WAR
	.align		4
.L_43:
        /*034c*/ 	.byte	0x04, 0x36
        /*034e*/ 	.short	(.L_45 - .L_44)
.L_44:
        /*0350*/ 	.word	0x00000008
.L_45:


//--------------------- .nv.callgraph             --------------------------
	.section	.nv.callgraph,"",@"SHT_CUDA_CALLGRAPH"
	.align	4
	.sectionentsize	8
	.align		4
        /*0000*/ 	.word	0x00000000
	.align		4
        /*0004*/ 	.word	0xffffffff
	.align		4
        /*0008*/ 	.word	index@(_ZN7cutlass13device_kernelINS_4gemm6kernel13GemmUniversalIN4cute5tupleIJiiiiEEENS1_10collective13CollectiveMmaINS1_34MainloopSm90TmaGmmaWarpSpecializedILi7ENS5_IJNS4_1CILi4EEESB_NSA_ILi1EEEEEENS1_35KernelTmaWarpSpecializedCooperativeEEENS5_IJNSA_ILi128EEESG_NSA_ILi32EEEEEENS_10tfloat32_tENS5_IJlSC_lEEESJ_SK_NS4_8TiledMMAINS4_8MMA_AtomIJNS4_4SM904GMMA30MMA_64x128x8_F32TF32TF32_SS_TNILNSO_7ScaleInE1ELSQ_1EEEEEENS4_6LayoutINS5_IJNSA_ILi2EEESC_SC_EEENS5_IJSC_NSA_ILi0EEESW_EEEEENS5_IJNS4_10UnderscoreESZ_SZ_EEEEENS4_23SM90_TMA_LOAD_MULTICASTENS4_14ComposedLayoutINS4_7SwizzleILi3ELi4ELi3EEENS4_18smem_ptr_flag_bitsILi32EEENST_INS5_IJNSA_ILi8EEESH_EEENS5_IJSH_SC_EEEEEEEvNS4_8identityES12_S1C_vS1D_EENS_8epilogue10collective6detail29Sm90TmaWarpSpecializedAdapterINS1G_15DefaultEpilogueISJ_SK_SK_NS1F_6thread17LinearCombinationISJ_Li1EffLNS1K_9ScaleType4KindE0ELNS_15FloatRoundStyleE2ESJ_EENS1_15EpilogueDefaultEEEEEvvEEEEvNT_6ParamsE)
	.align		4
        /*000c*/ 	.word	index@(__assertfail)
	.align		4
        /*0010*/ 	.word	0x00000000
	.align		4
        /*0014*/ 	.word	0xfffffffe
	.align		4
        /*0018*/ 	.word	0x00000000
	.align		4
        /*001c*/ 	.word	0xfffffffd
	.align		4
        /*0020*/ 	.word	0x00000000
	.align		4
        /*0024*/ 	.word	0xfffffffc


//--------------------- .nv.constant4             --------------------------
	.section	.nv.constant4,"a",@progbits
	.align	8
	.align		8
.nv.constant4:
        /*0000*/ 	.dword	__assertfail
	.align		8
        /*0008*/ 	.dword	__unnamed_1
	.align		8
        /*0010*/ 	.dword	_ZN40_INTERNAL_002f224e_4_k_cu_cbb43b28_335834cuda3std3__45__cpo5beginE
	.align		8
        /*0018*/ 	.dword	_ZN40_INTERNAL_002f224e_4_k_cu_cbb43b28_335834cuda3std3__45__cpo3endE
	.align		8
        /*0020*/ 	.dword	_ZN40_INTERNAL_002f224e_4_k_cu_cbb43b28_335834cuda3std3__45__cpo6cbeginE
	.align		8
        /*0028*/ 	.dword	_ZN40_INTERNAL_002f224e_4_k_cu_cbb43b28_335834cuda3std3__45__cpo4cendE
	.align		8
        /*0030*/ 	.dword	_ZN40_INTERNAL_002f224e_4_k_cu_cbb43b28_335834cuda3std3__442_GLOBAL__N__002f224e_4_k_cu_cbb43b28_335836ignoreE
	.align		8
        /*0038*/ 	.dword	_ZN40_INTERNAL_002f224e_4_k_cu_cbb43b28_335834cuda3std3__419piecewise_constructE
	.align		8
        /*0040*/ 	.dword	_ZN40_INTERNAL_002f224e_4_k_cu_cbb43b28_335834cuda3std3__48in_placeE
	.align		8
        /*0048*/ 	.dword	_ZN40_INTERNAL_002f224e_4_k_cu_cbb43b28_335834cuda3std6ranges3__45__cpo4swapE
	.align		8
        /*0050*/ 	.dword	_ZN40_INTERNAL_002f224e_4_k_cu_cbb43b28_335834cuda3std6ranges3__45__cpo9iter_moveE
	.align		8
        /*0058*/ 	.dword	_ZN40_INTERNAL_002f224e_4_k_cu_cbb43b28_335834cute7productE
	.align		8
        /*0060*/ 	.dword	_ZN40_INTERNAL_002f224e_4_k_cu_cbb43b28_335834cute1_E
	.align		8
        /*0068*/ 	.dword	$str$22
	.align		8
        /*0070*/ 	.dword	$str$23


//--------------------- .text._ZN7cutlass13device_kernelINS_4gemm6kernel13GemmUniversalIN4cute5tupleIJiiiiEEENS1_10collective13CollectiveMmaINS1_34MainloopSm90TmaGmmaWarpSpecializedILi7ENS5_IJNS4_1CILi4EEESB_NSA_ILi1EEEEEENS1_35KernelTmaWarpSpecializedCooperativeEEENS5_IJNSA_ILi128EEESG_NSA_ILi32EEEEEENS_10tfloat32_tENS5_IJlSC_lEEESJ_SK_NS4_8TiledMMAINS4_8MMA_AtomIJNS4_4SM904GMMA30MMA_64x128x8_F32TF32TF32_SS_TNILNSO_7ScaleInE1ELSQ_1EEEEEENS4_6LayoutINS5_IJNSA_ILi2EEESC_SC_EEENS5_IJSC_NSA_ILi0EEESW_EEEEENS5_IJNS4_10UnderscoreESZ_SZ_EEEEENS4_23SM90_TMA_LOAD_MULTICASTENS4_14ComposedLayoutINS4_7SwizzleILi3ELi4ELi3EEENS4_18smem_ptr_flag_bitsILi32EEENST_INS5_IJNSA_ILi8EEESH_EEENS5_IJSH_SC_EEEEEEEvNS4_8identityES12_S1C_vS1D_EENS_8epilogue10collective6detail29Sm90TmaWarpSpecializedAdapterINS1G_15DefaultEpilogueISJ_SK_SK_NS1F_6thread17LinearCombinationISJ_Li1EffLNS1K_9ScaleType4KindE0ELNS_15FloatRoundStyleE2ESJ_EENS1_15EpilogueDefaultEEEEEvvEEEEvNT_6ParamsE --------------------------
	.section	.text._ZN7cutlass13device_kernelINS_4gemm6kernel13GemmUniversalIN4cute5tupleIJiiiiEEENS1_10collective13CollectiveMmaINS1_34MainloopSm90TmaGmmaWarpSpecializedILi7ENS5_IJNS4_1CILi4EEESB_NSA_ILi1EEEEEENS1_35KernelTmaWarpSpecializedCooperativeEEENS5_IJNSA_ILi128EEESG_NSA_ILi32EEEEEENS_10tfloat32_tENS5_IJlSC_lEEESJ_SK_NS4_8TiledMMAINS4_8MMA_AtomIJNS4_4SM904GMMA30MMA_64x128x8_F32TF32TF32_SS_TNILNSO_7ScaleInE1ELSQ_1EEEEEENS4_6LayoutINS5_IJNSA_ILi2EEESC_SC_EEENS5_IJSC_NSA_ILi0EEESW_EEEEENS5_IJNS4_10UnderscoreESZ_SZ_EEEEENS4_23SM90_TMA_LOAD_MULTICASTENS4_14ComposedLayoutINS4_7SwizzleILi3ELi4ELi3EEENS4_18smem_ptr_flag_bitsILi32EEENST_INS5_IJNSA_ILi8EEESH_EEENS5_IJSH_SC_EEEEEEEvNS4_8identityES12_S1C_vS1D_EENS_8epilogue10collective6detail29Sm90TmaWarpSpecializedAdapterINS1G_15DefaultEpilogueISJ_SK_SK_NS1F_6thread17LinearCombinationISJ_Li1EffLNS1K_9ScaleType4KindE0ELNS_15FloatRoundStyleE2ESJ_EENS1_15EpilogueDefaultEEEEEvvEEEEvNT_6ParamsE,"ax",@progbits
	.align	128
.text._ZN7cutlass13device_kernelINS_4gemm6kernel13GemmUniversalIN4cute5tupleIJiiiiEEENS1_10collective13CollectiveMmaINS1_34MainloopSm90TmaGmmaWarpSpecializedILi7ENS5_IJNS4_1CILi4EEESB_NSA_ILi1EEEEEENS1_35KernelTmaWarpSpecializedCooperativeEEENS5_IJNSA_ILi128EEESG_NSA_ILi32EEEEEENS_10tfloat32_tENS5_IJlSC_lEEESJ_SK_NS4_8TiledMMAINS4_8MMA_AtomIJNS4_4SM904GMMA30MMA_64x128x8_F32TF32TF32_SS_TNILNSO_7ScaleInE1ELSQ_1EEEEEENS4_6LayoutINS5_IJNSA_ILi2EEESC_SC_EEENS5_IJSC_NSA_ILi0EEESW_EEEEENS5_IJNS4_10UnderscoreESZ_SZ_EEEEENS4_23SM90_TMA_LOAD_MULTICASTENS4_14ComposedLayoutINS4_7SwizzleILi3ELi4ELi3EEENS4_18smem_ptr_flag_bitsILi32EEENST_INS5_IJNSA_ILi8EEESH_EEENS5_IJSH_SC_EEEEEEEvNS4_8identityES12_S1C_vS1D_EENS_8epilogue10collective6detail29Sm90TmaWarpSpecializedAdapterINS1G_15DefaultEpilogueISJ_SK_SK_NS1F_6thread17LinearCombinationISJ_Li1EffLNS1K_9ScaleType4KindE0ELNS_15FloatRoundStyleE2ESJ_EENS1_15EpilogueDefaultEEEEEvvEEEEvNT_6ParamsE:
        .type           _ZN7cutlass13device_kernelINS_4gemm6kernel13GemmUniversalIN4cute5tupleIJiiiiEEENS1_10collective13CollectiveMmaINS1_34MainloopSm90TmaGmmaWarpSpecializedILi7ENS5_IJNS4_1CILi4EEESB_NSA_ILi1EEEEEENS1_35KernelTmaWarpSpecializedCooperativeEEENS5_IJNSA_ILi128EEESG_NSA_ILi32EEEEEENS_10tfloat32_tENS5_IJlSC_lEEESJ_SK_NS4_8TiledMMAINS4_8MMA_AtomIJNS4_4SM904GMMA30MMA_64x128x8_F32TF32TF32_SS_TNILNSO_7ScaleInE1ELSQ_1EEEEEENS4_6LayoutINS5_IJNSA_ILi2EEESC_SC_EEENS5_IJSC_NSA_ILi0EEESW_EEEEENS5_IJNS4_10UnderscoreESZ_SZ_EEEEENS4_23SM90_TMA_LOAD_MULTICASTENS4_14ComposedLayoutINS4_7SwizzleILi3ELi4ELi3EEENS4_18smem_ptr_flag_bitsILi32EEENST_INS5_IJNSA_ILi8EEESH_EEENS5_IJSH_SC_EEEEEEEvNS4_8identityES12_S1C_vS1D_EENS_8epilogue10collective6detail29Sm90TmaWarpSpecializedAdapterINS1G_15DefaultEpilogueISJ_SK_SK_NS1F_6thread17LinearCombinationISJ_Li1EffLNS1K_9ScaleType4KindE0ELNS_15FloatRoundStyleE2ESJ_EENS1_15EpilogueDefaultEEEEEvvEEEEvNT_6ParamsE,@function
        .size           _ZN7cutlass13device_kernelINS_4gemm6kernel13GemmUniversalIN4cute5tupleIJiiiiEEENS1_10collective13CollectiveMmaINS1_34MainloopSm90TmaGmmaWarpSpecializedILi7ENS5_IJNS4_1CILi4EEESB_NSA_ILi1EEEEEENS1_35KernelTmaWarpSpecializedCooperativeEEENS5_IJNSA_ILi128EEESG_NSA_ILi32EEEEEENS_10tfloat32_tENS5_IJlSC_lEEESJ_SK_NS4_8TiledMMAINS4_8MMA_AtomIJNS4_4SM904GMMA30MMA_64x128x8_F32TF32TF32_SS_TNILNSO_7ScaleInE1ELSQ_1EEEEEENS4_6LayoutINS5_IJNSA_ILi2EEESC_SC_EEENS5_IJSC_NSA_ILi0EEESW_EEEEENS5_IJNS4_10UnderscoreESZ_SZ_EEEEENS4_23SM90_TMA_LOAD_MULTICASTENS4_14ComposedLayoutINS4_7SwizzleILi3ELi4ELi3EEENS4_18smem_ptr_flag_bitsILi32EEENST_INS5_IJNSA_ILi8EEESH_EEENS5_IJSH_SC_EEEEEEEvNS4_8identityES12_S1C_vS1D_EENS_8epilogue10collective6detail29Sm90TmaWarpSpecializedAdapterINS1G_15DefaultEpilogueISJ_SK_SK_NS1F_6thread17LinearCombinationISJ_Li1EffLNS1K_9ScaleType4KindE0ELNS_15FloatRoundStyleE2ESJ_EENS1_15EpilogueDefaultEEEEEvvEEEEvNT_6ParamsE,(.L_x_205 - _ZN7cutlass13device_kernelINS_4gemm6kernel13GemmUniversalIN4cute5tupleIJiiiiEEENS1_10collective13CollectiveMmaINS1_34MainloopSm90TmaGmmaWarpSpecializedILi7ENS5_IJNS4_1CILi4EEESB_NSA_ILi1EEEEEENS1_35KernelTmaWarpSpecializedCooperativeEEENS5_IJNSA_ILi128EEESG_NSA_ILi32EEEEEENS_10tfloat32_tENS5_IJlSC_lEEESJ_SK_NS4_8TiledMMAINS4_8MMA_AtomIJNS4_4SM904GMMA30MMA_64x128x8_F32TF32TF32_SS_TNILNSO_7ScaleInE1ELSQ_1EEEEEENS4_6LayoutINS5_IJNSA_ILi2EEESC_SC_EEENS5_IJSC_NSA_ILi0EEESW_EEEEENS5_IJNS4_10UnderscoreESZ_SZ_EEEEENS4_23SM90_TMA_LOAD_MULTICASTENS4_14ComposedLayoutINS4_7SwizzleILi3ELi4ELi3EEENS4_18smem_ptr_flag_bitsILi32EEENST_INS5_IJNSA_ILi8EEESH_EEENS5_IJSH_SC_EEEEEEEvNS4_8identityES12_S1C_vS1D_EENS_8epilogue10collective6detail29Sm90TmaWarpSpecializedAdapterINS1G_15DefaultEpilogueISJ_SK_SK_NS1F_6thread17LinearCombinationISJ_Li1EffLNS1K_9ScaleType4KindE0ELNS_15FloatRoundStyleE2ESJ_EENS1_15EpilogueDefaultEEEEEvvEEEEvNT_6ParamsE)
        .other          _ZN7cutlass13device_kernelINS_4gemm6kernel13GemmUniversalIN4cute5tupleIJiiiiEEENS1_10collective13CollectiveMmaINS1_34MainloopSm90TmaGmmaWarpSpecializedILi7ENS5_IJNS4_1CILi4EEESB_NSA_ILi1EEEEEENS1_35KernelTmaWarpSpecializedCooperativeEEENS5_IJNSA_ILi128EEESG_NSA_ILi32EEEEEENS_10tfloat32_tENS5_IJlSC_lEEESJ_SK_NS4_8TiledMMAINS4_8MMA_AtomIJNS4_4SM904GMMA30MMA_64x128x8_F32TF32TF32_SS_TNILNSO_7ScaleInE1ELSQ_1EEEEEENS4_6LayoutINS5_IJNSA_ILi2EEESC_SC_EEENS5_IJSC_NSA_ILi0EEESW_EEEEENS5_IJNS4_10UnderscoreESZ_SZ_EEEEENS4_23SM90_TMA_LOAD_MULTICASTENS4_14ComposedLayoutINS4_7SwizzleILi3ELi4ELi3EEENS4_18smem_ptr_flag_bitsILi32EEENST_INS5_IJNSA_ILi8EEESH_EEENS5_IJSH_SC_EEEEEEEvNS4_8identityES12_S1C_vS1D_EENS_8epilogue10collective6detail29Sm90TmaWarpSpecializedAdapterINS1G_15DefaultEpilogueISJ_SK_SK_NS1F_6thread17LinearCombinationISJ_Li1EffLNS1K_9ScaleType4KindE0ELNS_15FloatRoundStyleE2ESJ_EENS1_15EpilogueDefaultEEEEEvvEEEEvNT_6ParamsE,@"STO_CUDA_ENTRY STV_DEFAULT"
_ZN7cutlass13device_kernelINS_4gemm6kernel13GemmUniversalIN4cute5tupleIJiiiiEEENS1_10collective13CollectiveMmaINS1_34MainloopSm90TmaGmmaWarpSpecializedILi7ENS5_IJNS4_1CILi4EEESB_NSA_ILi1EEEEEENS1_35KernelTmaWarpSpecializedCooperativeEEENS5_IJNSA_ILi128EEESG_NSA_ILi32EEEEEENS_10tfloat32_tENS5_IJlSC_lEEESJ_SK_NS4_8TiledMMAINS4_8MMA_AtomIJNS4_4SM904GMMA30MMA_64x128x8_F32TF32TF32_SS_TNILNSO_7ScaleInE1ELSQ_1EEEEEENS4_6LayoutINS5_IJNSA_ILi2EEESC_SC_EEENS5_IJSC_NSA_ILi0EEESW_EEEEENS5_IJNS4_10UnderscoreESZ_SZ_EEEEENS4_23SM90_TMA_LOAD_MULTICASTENS4_14ComposedLayoutINS4_7SwizzleILi3ELi4ELi3EEENS4_18smem_ptr_flag_bitsILi32EEENST_INS5_IJNSA_ILi8EEESH_EEENS5_IJSH_SC_EEEEEEEvNS4_8identityES12_S1C_vS1D_EENS_8epilogue10collective6detail29Sm90TmaWarpSpecializedAdapterINS1G_15DefaultEpilogueISJ_SK_SK_NS1F_6thread17LinearCombinationISJ_Li1EffLNS1K_9ScaleType4KindE0ELNS_15FloatRoundStyleE2ESJ_EENS1_15EpilogueDefaultEEEEEvvEEEEvNT_6ParamsE:
[----:B------:R-:W0:Y:S01]  /*0000*/  LDC R1, c[0x0][0x28] ;  /* 0x00000a00ff017b82 */ /* 0x000e220000000800 */
[----:B------:R-:W1:Y:S01]  /*0010*/  S2R R95, SR_TID.X ;  /* 0x00000000005f7919 */ /* 0x000e620000002100 */
[----:B------:R-:W-:Y:S01]  /*0020*/  ELECT P0, URZ, PT ;  /* 0x00000000003f782f */ /* 0x000fe20003800000 */
[----:B------:R-:W-:Y:S01]  /*0030*/  BSSY B0, `(.L_x_0) ;  /* 0x000000f000007945 */ /* 0x000fe20003800000 */
[--C-:B-1----:R-:W-:Y:S02]  /*0040*/  SHF.R.U32.HI R0, RZ, 0x5, R95.reuse ;  /* 0x00000005ff007819 */ /* 0x102fe4000001165f */
[----:B------:R-:W-:-:S03]  /*0050*/  SHF.R.U32.HI R7, RZ, 0x7, R95 ;  /* 0x00000007ff077819 */ /* 0x000fc6000001165f */
[----:B------:R-:W1:Y:S04]  /*0060*/  SHFL.IDX PT, R3, R0, RZ, 0x1f ;  /* 0x00001fff00037589 */ /* 0x000e6800000e0000 */
[----:B------:R2:W3:Y:S01]  /*0070*/  SHFL.IDX PT, R2, R7, RZ, 0x1f ;  /* 0x00001fff07027589 */ /* 0x0004e200000e0000 */
[----:B-1----:R-:W-:-:S13]  /*0080*/  ISETP.NE.OR P0, PT, R3, RZ, !P0 ;  /* 0x000000ff0300720c */ /* 0x002fda0004705670 */
[----:B0-23--:R-:W-:Y:S05]  /*0090*/  @P0 BRA `(.L_x_1) ;  /* 0x0000000000200947 */ /* 0x00dfea0003800000 */
[----:B------:R-:W-:Y:S02]  /*00a0*/  ULDC.64 UR4, c[0x0][0x198] ;  /* 0x0000660000047ab9 */ /* 0x000fe40000000a00 */
[----:B------:R-:W-:Y:S02]  /*00b0*/  UIADD3 UR6, UP0, UR4, 0xf0, URZ ;  /* 0x000000f004067890 */ /* 0x000fe4000ff1e03f */
[----:B------:R-:W-:Y:S02]  /*00c0*/  UIADD3 UR4, UP1, UR4, 0x1f0, URZ ;  /* 0x000001f004047890 */ /* 0x000fe4000ff3e03f */
[----:B------:R-:W-:Y:S02]  /*00d0*/  UIADD3.X UR7, URZ, UR5, URZ, UP0, !UPT ;  /* 0x000000053f077290 */ /* 0x000fe400087fe43f */
[----:B------:R-:W-:-:S07]  /*00e0*/  UIADD3.X UR5, URZ, UR5, URZ, UP1, !UPT ;  /* 0x000000053f057290 */ /* 0x000fce0008ffe43f */
[----:B------:R0:W-:Y:S02]  /*00f0*/  UTMACCTL.PF [UR6] ;  /* 0x00000000060079b9 */ /* 0x0001e40008040000 */
[----:B------:R0:W-:Y:S02]  /*0100*/  UTMACCTL.PF [UR4] ;  /* 0x00000000040079b9 */ /* 0x0001e40008040000 */
[----:B0-----:R-:W-:Y:S01]  /*0110*/  NOP ;  /* 0x0000000000007918 */ /* 0x001fe20000000000 */
.L_x_1:
[----:B------:R-:W-:Y:S05]  /*0120*/  BSYNC B0 ;  /* 0x0000000000007941 */ /* 0x000fea0003800000 */
.L_x_0:
[----:B------:R-:W0:Y:S01]  /*0130*/  SHFL.IDX PT, R5, R0, RZ, 0x1f ;  /* 0x00001fff00057589 */ /* 0x000e2200000e0000 */
[----:B------:R-:W-:-:S04]  /*0140*/  SHF.R.S32.HI R4, RZ, 0x1f, R95 ;  /* 0x0000001fff047819 */ /* 0x000fc8000001145f */
[----:B------:R-:W-:Y:S02]  /*0150*/  LEA.HI R4, R4, R95, RZ, 0x7 ;  /* 0x0000005f04047211 */ /* 0x000fe400078f38ff */
[----:B0-----:R-:W-:-:S13]  /*0160*/  ISETP.NE.AND P0, PT, R5, RZ, PT ;  /* 0x000000ff0500720c */ /* 0x001fda0003f05270 */
[----:B------:R-:W-:Y:S05]  /*0170*/  @P0 BRA `(.L_x_2) ;  /* 0x0000000000700947 */ /* 0x000fea0003800000 */
[----:B------:R-:W0:Y:S01]  /*0180*/  S2UR UR8, SR_CgaCtaId ;  /* 0x00000000000879c3 */ /* 0x000e220000008800 */
[----:B------:R-:W-:Y:S01]  /*0190*/  UMOV UR4, 0x400 ;  /* 0x0000040000047882 */ /* 0x000fe20000000000 */
[----:B------:R-:W-:Y:S01]  /*01a0*/  UMOV UR5, 0x1 ;  /* 0x0000000100057882 */ /* 0x000fe20000000000 */
[----:B------:R-:W-:Y:S01]  /*01b0*/  UMOV UR6, 0xe ;  /* 0x0000000e00067882 */ /* 0x000fe20000000000 */
[----:B------:R-:W-:Y:S01]  /*01c0*/  ELECT P0, URZ, PT ;  /* 0x00000000003f782f */ /* 0x000fe20003800000 */
[----:B------:R-:W-:-:S04]  /*01d0*/  UIADD3 UR6, -UR6, 0x100000, URZ ;  /* 0x0010000006067890 */ /* 0x000fc8000fffe13f */
[----:B------:R-:W-:Y:S02]  /*01e0*/  USHF.L.U32 UR7, UR6, 0xb, URZ ;  /* 0x0000000b06077899 */ /* 0x000fe4000800063f */
[----:B------:R-:W-:Y:S02]  /*01f0*/  USHF.L.U32 UR6, UR6, 0x1, URZ ;  /* 0x0000000106067899 */ /* 0x000fe4000800063f */
[----:B0-----:R-:W-:Y:S02]  /*0200*/  ULEA UR8, UR8, UR4, 0x18 ;  /* 0x0000000408087291 */ /* 0x001fe4000f8ec03f */
[----:B------:R-:W-:-:S04]  /*0210*/  UIADD3 UR4, -UR5, 0x100000, URZ ;  /* 0x0010000005047890 */ /* 0x000fc8000fffe13f */
[----:B------:R-:W-:Y:S02]  /*0220*/  USHF.L.U32 UR5, UR4, 0xb, URZ ;  /* 0x0000000b04057899 */ /* 0x000fe4000800063f */
[----:B------:R-:W-:Y:S01]  /*0230*/  USHF.L.U32 UR4, UR4, 0x1, URZ ;  /* 0x0000000104047899 */ /* 0x000fe2000800063f */
[----:B------:R-:W0:Y:S11]  /*0240*/  FENCE.VIEW.ASYNC.S ;  /* 0x00000000000073c6 */ /* 0x000e360000000000 */
[----:B0-----:R0:W1:Y:S01]  /*0250*/  SYNCS.EXCH.64 URZ, [UR8], UR4 ;  /* 0x00000004083f75b2 */ /* 0x0010620008000100 */
[----:B------:R0:W2:Y:S01]  /*0260*/  SYNCS.EXCH.64 URZ, [UR8+0x38], UR6 ;  /* 0x00003806083f75b2 */ /* 0x0000a20008000100 */
[----:B------:R0:W3:Y:S01]  /*0270*/  SYNCS.EXCH.64 URZ, [UR8+0x8], UR4 ;  /* 0x00000804083f75b2 */ /* 0x0000e20008000100 */
[----:B------:R0:W4:Y:S01]  /*0280*/  SYNCS.EXCH.64 URZ, [UR8+0x40], UR6 ;  /* 0x00004006083f75b2 */ /* 0x0001220008000100 */
[----:B------:R0:W0:Y:S01]  /*0290*/  SYNCS.EXCH.64 URZ, [UR8+0x10], UR4 ;  /* 0x00001004083f75b2 */ /* 0x0000220008000100 */
        /* <DEDUP_REMOVED lines=9> */
[----:B------:R-:W-:Y:S01]  /*0330*/  NOP ;  /* 0x0000000000007918 */ /* 0x000fe20000000000 */
.L_x_2:
[----:B0-----:R-:W0:Y:S01]  /*0340*/  S2UR UR8, SR_CTAID.X ;  /* 0x00000000000879c3 */ /* 0x001e220000002500 */
[----:B------:R-:W-:Y:S01]  /*0350*/  LOP3.LUT R4, R4, 0xffffff80, RZ, 0xc0, !PT ;  /* 0xffffff8004047812 */ /* 0x000fe200078ec0ff */
[----:B------:R-:W5:Y:S01]  /*0360*/  SHFL.IDX PT, R0, R0, RZ, 0x1f ;  /* 0x00001fff00007589 */ /* 0x000f6200000e0000 */
[----:B------:R-:W-:Y:S01]  /*0370*/  SHF.R.S32.HI R10, RZ, 0x1f, R5 ;  /* 0x0000001fff0a7819 */ /* 0x000fe20000011405 */
[----:B------:R-:W-:Y:S01]  /*0380*/  ULDC UR4, c[0x0][0x150] ;  /* 0x0000540000047ab9 */ /* 0x000fe20000000800 */
[----:B------:R-:W-:Y:S01]  /*0390*/  ELECT P0, URZ, PT ;  /* 0x00000000003f782f */ /* 0x000fe20003800000 */
[----:B------:R-:W-:Y:S01]  /*03a0*/  IMAD.IADD R8, R95, 0x1, -R4 ;  /* 0x000000015f087824 */ /* 0x000fe200078e0a04 */
[----:B------:R-:W-:Y:S01]  /*03b0*/  LEA.HI R10, R10, R5, RZ, 0x2 ;  /* 0x000000050a0a7211 */ /* 0x000fe200078f10ff */
[----:B------:R-:W1:Y:S01]  /*03c0*/  S2R R4, SR_CTAID.Y ;  /* 0x0000000000047919 */ /* 0x000e620000002600 */
[----:B------:R-:W2:Y:S01]  /*03d0*/  LDC R12, c[0x0][0x144] ;  /* 0x00005100ff0c7b82 */ /* 0x000ea20000000800 */
[----:B------:R-:W-:Y:S01]  /*03e0*/  NOP ;  /* 0x0000000000007918 */ /* 0x000fe20000000000 */
[----:B------:R-:W-:Y:S01]  /*03f0*/  SHF.R.S32.HI R9, RZ, 0x1f, R8 ;  /* 0x0000001fff097819 */ /* 0x000fe20000011408 */
[----:B------:R-:W-:Y:S01]  /*0400*/  NOP ;  /* 0x0000000000007918 */ /* 0x000fe20000000000 */
[----:B------:R-:W-:Y:S01]  /*0410*/  LOP3.LUT R10, R10, 0x3ffffffc, RZ, 0xc0, !PT ;  /* 0x3ffffffc0a0a7812 */ /* 0x000fe200078ec0ff */
[----:B------:R-:W-:Y:S01]  /*0420*/  IMAD.MOV.U32 R22, RZ, RZ, 0x1 ;  /* 0x00000001ff167424 */ /* 0x000fe200078e00ff */
[----:B------:R-:W-:-:S02]  /*0430*/  LEA.HI R9, R9, R8, RZ, 0x3 ;  /* 0x0000000809097211 */ /* 0x000fc400078f18ff */
[----:B------:R-:W3:Y:S01]  /*0440*/  LDC R13, c[0x0][0x140] ;  /* 0x00005000ff0d7b82 */ /* 0x000ee20000000800 */
[----:B------:R-:W-:Y:S01]  /*0450*/  IMAD.IADD R10, R5, 0x1, -R10 ;  /* 0x00000001050a7824 */ /* 0x000fe200078e0a0a */
[--C-:B------:R-:W-:Y:S02]  /*0460*/  SHF.R.S32.HI R6, RZ, 0x3, R9.reuse ;  /* 0x00000003ff067819 */ /* 0x100fe40000011409 */
[----:B------:R-:W-:Y:S02]  /*0470*/  SHF.R.S32.HI R9, RZ, 0x1f, R9 ;  /* 0x0000001fff097819 */ /* 0x000fe40000011409 */
[----:B------:R-:W-:Y:S02]  /*0480*/  ISETP.NE.AND P3, PT, R2, RZ, PT ;  /* 0x000000ff0200720c */ /* 0x000fe40003f65270 */
[----:B0-----:R-:W-:Y:S02]  /*0490*/  I2FP.F32.U32 R11, UR8 ;  /* 0x00000008000b7c45 */ /* 0x001fe40008201000 */
[----:B------:R-:W-:-:S02]  /*04a0*/  LEA.HI R9, R9, R6, RZ, 0x2 ;  /* 0x0000000609097211 */ /* 0x000fc400078f10ff */
[----:B-----5:R-:W-:Y:S01]  /*04b0*/  ISETP.NE.OR P0, PT, R0, RZ, !P0 ;  /* 0x000000ff0000720c */ /* 0x020fe20004705670 */
[----:B------:R-:W-:Y:S01]  /*04c0*/  FMUL R11, R11, UR4 ;  /* 0x000000040b0b7c20 */ /* 0x000fe20008400000 */
[----:B------:R-:W-:Y:S01]  /*04d0*/  LOP3.LUT R9, R9, 0xfffffffc, RZ, 0xc0, !PT ;  /* 0xfffffffc09097812 */ /* 0x000fe200078ec0ff */
[----:B------:R-:W-:Y:S01]  /*04e0*/  ULDC UR4, c[0x0][0x154] ;  /* 0x0000550000047ab9 */ /* 0x000fe20000000800 */
[----:B------:R-:W-:-:S03]  /*04f0*/  SHF.R.S32.HI R0, RZ, 0x1f, R3 ;  /* 0x0000001fff007819 */ /* 0x000fc60000011403 */
[----:B------:R-:W0:Y:S01]  /*0500*/  F2I.U32.TRUNC.NTZ R11, R11 ;  /* 0x0000000b000b7305 */ /* 0x000e22000020f000 */
[----:B------:R-:W-:Y:S01]  /*0510*/  IMAD.IADD R9, R6, 0x1, -R9 ;  /* 0x0000000106097824 */ /* 0x000fe200078e0a09 */
[----:B------:R-:W-:-:S03]  /*0520*/  LEA.HI R0, R0, R3, RZ, 0x2 ;  /* 0x0000000300007211 */ /* 0x000fc600078f10ff */
[----:B------:R-:W-:Y:S01]  /*0530*/  IMAD R10, R10, 0x4, R9 ;  /* 0x000000040a0a7824 */ /* 0x000fe200078e0209 */
[----:B------:R-:W-:Y:S01]  /*0540*/  VOTEU.ALL UP0, P0 ;  /* 0x00000000003f7886 */ /* 0x000fe20000000000 */
[----:B------:R-:W-:Y:S01]  /*0550*/  LOP3.LUT R0, R0, 0xfffffffc, RZ, 0xc0, !PT ;  /* 0xfffffffc00007812 */ /* 0x000fe200078ec0ff */
[----:B------:R-:W-:Y:S01]  /*0560*/  VOTEU.ALL UP1, P0 ;  /* 0x00000000003f7886 */ /* 0x000fe20000020000 */
[C---:B------:R-:W-:Y:S01]  /*0570*/  IMAD.SHL.U32 R19, R10.reuse, 0x4, RZ ;  /* 0x000000040a137824 */ /* 0x040fe200078e00ff */
[----:B------:R-:W-:Y:S01]  /*0580*/  SHF.R.S32.HI R9, RZ, 0x1f, R10 ;  /* 0x0000001fff097819 */ /* 0x000fe2000001140a */
[----:B------:R-:W5:Y:S01]  /*0590*/  @!UP0 S2UR UR7, SR_CgaCtaId ;  /* 0x00000000000789c3 */ /* 0x000f620000008800 */
[----:B------:R-:W-:Y:S01]  /*05a0*/  IMAD.IADD R3, R3, 0x1, -R0 ;  /* 0x0000000103037824 */ /* 0x000fe200078e0a00 */
[----:B------:R-:W-:Y:S01]  /*05b0*/  @!UP0 UMOV UR6, 0x400 ;  /* 0x0000040000068882 */ /* 0x000fe20000000000 */
[----:B------:R-:W-:Y:S01]  /*05c0*/  LEA.HI R9, R9, R10, RZ, 0x2 ;  /* 0x0000000a09097211 */ /* 0x000fe200078f10ff */
[----:B0-----:R-:W-:Y:S01]  /*05d0*/  IMAD.MOV R15, RZ, RZ, -R11 ;  /* 0x000000ffff0f7224 */ /* 0x001fe200078e0a0b */
[----:B------:R-:W-:-:S02]  /*05e0*/  LOP3.LUT R19, R10, 0xc, R19, 0x78, !PT ;  /* 0x0000000c0a137812 */ /* 0x000fc400078e7813 */
[----:B------:R-:W-:Y:S01]  /*05f0*/  LOP3.LUT R11, R9, 0xfffffffc, RZ, 0xc0, !PT ;  /* 0xfffffffc090b7812 */ /* 0x000fe200078ec0ff */
[----:B--2---:R-:W-:Y:S01]  /*0600*/  IMAD R6, R12, R15, UR8 ;  /* 0x000000080c067e24 */ /* 0x004fe2000f8e020f */
[----:B-1----:R-:W-:Y:S01]  /*0610*/  I2FP.F32.U32 R12, R4 ;  /* 0x00000004000c7245 */ /* 0x002fe20000201000 */
[----:B------:R-:W0:Y:S01]  /*0620*/  LDC R9, c[0x0][0x148] ;  /* 0x00005200ff097b82 */ /* 0x000e220000000800 */
[----:B------:R-:W-:Y:S01]  /*0630*/  ISETP.NE.AND P1, PT, R3, 0x3, PT ;  /* 0x000000030300780c */ /* 0x000fe20003f25270 */
[----:B------:R-:W-:Y:S01]  /*0640*/  IMAD.IADD R11, R10, 0x1, -R11 ;  /* 0x000000010a0b7824 */ /* 0x000fe200078e0a0b */
[----:B---3--:R-:W-:Y:S01]  /*0650*/  ISETP.EQ.U32.AND P2, PT, R13, 0x1, PT ;  /* 0x000000010d00780c */ /* 0x008fe20003f42070 */
[----:B------:R-:W-:Y:S01]  /*0660*/  FMUL R12, R12, UR4 ;  /* 0x000000040c0c7c20 */ /* 0x000fe20008400000 */
[----:B------:R-:W-:Y:S01]  /*0670*/  UMOV UR4, 0x20 ;  /* 0x0000002000047882 */ /* 0x000fe20000000000 */
[----:B------:R-:W-:Y:S01]  /*0680*/  ISETP.EQ.OR P1, PT, R3, RZ, !P1 ;  /* 0x000000ff0300720c */ /* 0x000fe20004f22670 */
[----:B------:R-:W-:-:S04]  /*0690*/  @!UP0 UIADD3 UR4, -UR4, 0x100000, URZ ;  /* 0x0010000004048890 */ /* 0x000fc8000fffe13f */
[----:B------:R-:W-:Y:S02]  /*06a0*/  @!UP0 USHF.L.U32 UR5, UR4, 0xb, URZ ;  /* 0x0000000b04058899 */ /* 0x000fe4000800063f */
[----:B------:R-:W-:Y:S01]  /*06b0*/  @!UP0 USHF.L.U32 UR4, UR4, 0x1, URZ ;  /* 0x0000000104048899 */ /* 0x000fe2000800063f */
[----:B------:R-:W-:Y:S01]  /*06c0*/  ISETP.NE.AND P4, PT, R11, R6, PT ;  /* 0x000000060b00720c */ /* 0x000fe20003f85270 */
[----:B------:R-:W1:Y:S01]  /*06d0*/  F2I.U32.TRUNC.NTZ R12, R12 ;  /* 0x0000000c000c7305 */ /* 0x000e62000020f000 */
[----:B------:R-:W-:Y:S01]  /*06e0*/  ISETP.EQ.AND P1, PT, R2, RZ, P1 ;  /* 0x000000ff0200720c */ /* 0x000fe20000f22270 */
[----:B-----5:R-:W-:-:S03]  /*06f0*/  @!UP0 ULEA UR6, UR7, UR6, 0x18 ;  /* 0x0000000607068291 */ /* 0x020fc6000f8ec03f */
[----:B------:R-:W-:Y:S01]  /*0700*/  SEL R18, RZ, 0x1, !P1 ;  /* 0x00000001ff127807 */ /* 0x000fe20004800000 */
[----:B------:R-:W-:Y:S01]  /*0710*/  VOTEU.ALL UP0, P0 ;  /* 0x00000000003f7886 */ /* 0x000fe20000000000 */
[----:B------:R-:W-:Y:S01]  /*0720*/  LOP3.LUT P0, RZ, R8, 0x7, RZ, 0xc0, !PT ;  /* 0x0000000708ff7812 */ /* 0x000fe2000780c0ff */
[----:B------:R-:W-:-:S04]  /*0730*/  VIADD R8, R2, 0xffffffff ;  /* 0xffffffff02087836 */ /* 0x000fc80000000000 */
[----:B------:R-:W-:Y:S02]  /*0740*/  @P4 SHF.R.S32.HI R0, RZ, 0x1f, R19 ;  /* 0x0000001fff004819 */ /* 0x000fe40000011413 */
[----:B------:R-:W-:Y:S01]  /*0750*/  ISETP.LT.U32.AND P0, PT, R19, 0x10, !P0 ;  /* 0x000000101300780c */ /* 0x000fe20004701070 */
[----:B-1----:R-:W-:Y:S01]  /*0760*/  IMAD.MOV R23, RZ, RZ, -R12 ;  /* 0x000000ffff177224 */ /* 0x002fe200078e0a0c */
[----:B------:R-:W-:Y:S01]  /*0770*/  @P4 LEA.HI R0, R0, R19, RZ, 0x2 ;  /* 0x0000001300004211 */ /* 0x000fe200078f10ff */
[----:B------:R-:W1:Y:S02]  /*0780*/  FENCE.VIEW.ASYNC.S ;  /* 0x00000000000073c6 */ /* 0x000e640000000000 */
[----:B-1----:R1:W2:Y:S01]  /*0790*/  @!UP0 SYNCS.EXCH.64 URZ, [UR6+0x80], UR4 ;  /* 0x00008004063f85b2 */ /* 0x0022a20008000100 */
[----:B------:R-:W-:Y:S01]  /*07a0*/  ISETP.GE.U32.AND P6, PT, R8, 0x2, PT ;  /* 0x000000020800780c */ /* 0x000fe20003fc6070 */
[----:B0-----:R-:W-:Y:S01]  /*07b0*/  IMAD R11, R9, R23, R4 ;  /* 0x00000017090b7224 */ /* 0x001fe200078e0204 */
[----:B------:R-:W-:-:S02]  /*07c0*/  @P4 SHF.R.S32.HI R0, RZ, 0x2, R0 ;  /* 0x00000002ff004819 */ /* 0x000fc40000011400 */
[----:B------:R-:W-:Y:S02]  /*07d0*/  SEL R18, R18, 0x2, P6 ;  /* 0x0000000212127807 */ /* 0x000fe40003000000 */
[----:B------:R-:W-:Y:S02]  /*07e0*/  @P4 ISETP.NE.AND P5, PT, R0, R11, PT ;  /* 0x0000000b0000420c */ /* 0x000fe40003fa5270 */
[----:B------:R-:W-:Y:S02]  /*07f0*/  SEL R11, RZ, 0x1, !P0 ;  /* 0x00000001ff0b7807 */ /* 0x000fe40004000000 */
[----:B------:R-:W-:Y:S02]  /*0800*/  @P4 SEL R22, RZ, 0x1, P5 ;  /* 0x00000001ff164807 */ /* 0x000fe40002800000 */
[----:B------:R-:W-:Y:S02]  /*0810*/  LOP3.LUT R0, R95, 0x7f, RZ, 0xc0, !PT ;  /* 0x0000007f5f007812 */ /* 0x000fe400078ec0ff */
[----:B------:R-:W-:Y:S01]  /*0820*/  LOP3.LUT R22, R22, R11, RZ, 0xc0, !PT ;  /* 0x0000000b16167212 */ /* 0x000fe200078ec0ff */
[----:B------:R1:W0:Y:S01]  /*0830*/  @!UP1 SYNCS.EXCH.64 URZ, [UR6+0x88], UR4 ;  /* 0x00008804063f95b2 */ /* 0x0002220008000100 */
[----:B------:R-:W-:Y:S01]  /*0840*/  NOP ;  /* 0x0000000000007918 */ /* 0x000fe20000000000 */
[----:B-12---:R-:W-:Y:S05]  /*0850*/  @!P2 BRA `(.L_x_3) ;  /* 0x000000000008a947 */ /* 0x006fea0003800000 */
[----:B0---4-:R-:W-:Y:S01]  /*0860*/  UCGABAR_ARV ;  /* 0x00000000000079c7 */ /* 0x011fe20008000000 */
[----:B------:R-:W-:Y:S05]  /*0870*/  BRA `(.L_x_4) ;  /* 0x0000000000047947 */ /* 0x000fea0003800000 */
.L_x_3:
[----:B0---4-:R-:W-:Y:S01]  /*0880*/  NOP ;  /* 0x0000000000007918 */ /* 0x011fe20000000000 */
.L_x_4:
[----:B------:R-:W0:Y:S01]  /*0890*/  LDC R2, c[0x0][0x65c] ;  /* 0x00019700ff027b82 */ /* 0x000e220000000800 */
[----:B------:R-:W-:Y:S02]  /*08a0*/  IMAD.U32 R10, RZ, RZ, UR8 ;  /* 0x00000008ff0a7e24 */ /* 0x000fe4000f8e00ff */
[----:B------:R-:W-:Y:S01]  /*08b0*/  IMAD.MOV.U32 R11, RZ, RZ, RZ ;  /* 0x000000ffff0b7224 */ /* 0x000fe200078e00ff */
[----:B0-----:R-:W-:-:S04]  /*08c0*/  ISETP.NE.AND P1, PT, R2, 0x1, PT ;  /* 0x000000010200780c */ /* 0x001fc80003f25270 */
[----:B------:R-:W-:-:S09]  /*08d0*/  P2R R5, PR, RZ, 0x2 ;  /* 0x00000002ff057803 */ /* 0x000fd20000000000 */
[----:B------:R-:W0:Y:S01]  /*08e0*/  @P1 LDC R17, c[0x0][0x10] ;  /* 0x00000400ff111b82 */ /* 0x000e220000000800 */
[----:B------:R-:W-:Y:S02]  /*08f0*/  @P1 IMAD.MOV.U32 R5, RZ, RZ, RZ ;  /* 0x000000ffff051224 */ /* 0x000fe400078e00ff */
[----:B------:R-:W-:-:S05]  /*0900*/  @P1 IMAD.MOV.U32 R15, RZ, RZ, RZ ;  /* 0x000000ffff0f1224 */ /* 0x000fca00078e00ff */
[----:B------:R-:W1:Y:S01]  /*0910*/  @!P1 LDC R13, c[0x0][0xc] ;  /* 0x00000300ff0d9b82 */ /* 0x000e620000000800 */
[----:B------:R-:W-:Y:S01]  /*0920*/  ULDC UR4, c[0x0][0xc] ;  /* 0x0000030000047ab9 */ /* 0x000fe20000000800 */
[----:B------:R-:W-:Y:S01]  /*0930*/  ULDC UR5, c[0x0][0x10] ;  /* 0x0000040000057ab9 */ /* 0x000fe20000000800 */
[----:B------:R-:W-:Y:S01]  /*0940*/  ULDC UR6, c[0x0][0x14] ;  /* 0x0000050000067ab9 */ /* 0x000fe20000000800 */
[----:B------:R-:W-:-:S04]  /*0950*/  UIMAD.WIDE.U32 UR4, UR4, UR5, URZ ;  /* 0x00000005040472a5 */ /* 0x000fc8000f8e003f */
[----:B------:R-:W-:Y:S02]  /*0960*/  UIMAD.WIDE.U32 UR36, UR4, UR6, URZ ;  /* 0x00000006042472a5 */ /* 0x000fe4000f8e003f */
[----:B------:R-:W-:-:S04]  /*0970*/  UIMAD UR42, UR5, UR6, URZ ;  /* 0x00000006052a72a4 */ /* 0x000fc8000f8e023f */
[----:B------:R-:W-:Y:S01]  /*0980*/  UIADD3 UR42, UR37, UR42, URZ ;  /* 0x0000002a252a7290 */ /* 0x000fe2000fffe03f */
[----:B0-----:R-:W-:-:S04]  /*0990*/  @P1 IMAD.WIDE.U32 R16, R17, UR8, R4 ;  /* 0x0000000811101c25 */ /* 0x001fc8000f8e0004 */
[----:B------:R-:W-:Y:S02]  /*09a0*/  @P1 IMAD.IADD R17, R17, 0x1, R15 ;  /* 0x0000000111111824 */ /* 0x000fe400078e020f */
[----:B-1----:R-:W-:-:S04]  /*09b0*/  @!P1 IMAD.WIDE.U32 R10, R4, R13, R10 ;  /* 0x0000000d040a9225 */ /* 0x002fc800078e000a */
[----:B------:R-:W-:Y:S02]  /*09c0*/  @!P1 IMAD.MOV.U32 R16, RZ, RZ, R10 ;  /* 0x000000ffff109224 */ /* 0x000fe400078e000a */
[----:B------:R-:W-:Y:S01]  /*09d0*/  @!P1 IMAD.MOV.U32 R17, RZ, RZ, R11 ;  /* 0x000000ffff119224 */ /* 0x000fe200078e000b */
[----:B------:R-:W-:Y:S06]  /*09e0*/  @!P2 BRA `(.L_x_5) ;  /* 0x00000000000ca947 */ /* 0x000fec0003800000 */
[----:B------:R-:W-:Y:S01]  /*09f0*/  UCGABAR_WAIT ;  /* 0x0000000000007dc7 */ /* 0x000fe20008000000 */
[----:B------:R-:W-:Y:S01]  /*0a00*/  CCTL.IVALL ;  /* 0x00000000ff00798f */ /* 0x000fe20002000000 */
[----:B------:R-:W-:Y:S05]  /*0a10*/  BRA `(.L_x_6) ;  /* 0x0000000000047947 */ /* 0x000fea0003800000 */
.L_x_5:
[----:B------:R-:W-:Y:S06]  /*0a20*/  BAR.SYNC.DEFER_BLOCKING 0x0 ;  /* 0x0000000000007b1d */ /* 0x000fec0000010000 */
.L_x_6:
[----:B------:R-:W-:Y:S05]  /*0a30*/  @!P3 BRA `(.L_x_7) ;  /* 0x0000005c00b8b947 */ /* 0x000fea0003800000 */
[----:B------:R-:W-:-:S13]  /*0a40*/  ISETP.GT.U32.AND P0, PT, R8, 0x1, PT ;  /* 0x000000010800780c */ /* 0x000fda0003f04070 */
[----:B------:R-:W-:Y:S05]  /*0a50*/  @P0 EXIT ;  /* 0x000000000000094d */ /* 0x000fea0003800000 */
[----:B------:R-:W-:Y:S01]  /*0a60*/  ULDC.64 UR4, c[0x0][0x650] ;  /* 0x0001940000047ab9 */ /* 0x000fe20000000a00 */
[----:B------:R-:W-:Y:S01]  /*0a70*/  PRMT R3, RZ, 0x7610, R3 ;  /* 0x00007610ff037816 */ /* 0x000fe20000000003 */
[----:B------:R-:W-:Y:S01]  /*0a80*/  IMAD.MOV.U32 R103, RZ, RZ, -0x1 ;  /* 0xffffffffff677424 */ /* 0x000fe200078e00ff */
[----:B------:R-:W-:Y:S01]  /*0a90*/  ISETP.GE.U32.AND P0, PT, R16, UR4, PT ;  /* 0x0000000410007c0c */ /* 0x000fe2000bf06070 */
[----:B------:R-:W-:Y:S02]  /*0aa0*/  IMAD.MOV.U32 R100, RZ, RZ, -0x1 ;  /* 0xffffffffff647424 */ /* 0x000fe400078e00ff */
[----:B------:R-:W-:Y:S01]  /*0ab0*/  IMAD.MOV.U32 R101, RZ, RZ, -0x1 ;  /* 0xffffffffff657424 */ /* 0x000fe200078e00ff */
[----:B------:R-:W-:-:S13]  /*0ac0*/  ISETP.GE.U32.AND.EX P0, PT, R17, UR5, PT, P0 ;  /* 0x0000000511007c0c */ /* 0x000fda000bf06100 */
[----:B------:R-:W-:Y:S05]  /*0ad0*/  @P0 BRA `(.L_x_8) ;  /* 0x0000000400280947 */ /* 0x000fea0003800000 */
[----:B------:R-:W0:Y:S01]  /*0ae0*/  LDC.64 R24, c[0x0][0x628] ;  /* 0x00018a00ff187b82 */ /* 0x000e220000000a00 */
[----:B------:R-:W-:Y:S02]  /*0af0*/  IMAD.MOV.U32 R10, RZ, RZ, R16 ;  /* 0x000000ffff0a7224 */ /* 0x000fe400078e0010 */
[----:B------:R-:W-:-:S05]  /*0b00*/  IMAD.MOV.U32 R11, RZ, RZ, R17 ;  /* 0x000000ffff0b7224 */ /* 0x000fca00078e0011 */
[----:B------:R-:W1:Y:S08]  /*0b10*/  LDC R8, c[0x0][0x630] ;  /* 0x00018c00ff087b82 */ /* 0x000e700000000800 */
[----:B------:R-:W2:Y:S01]  /*0b20*/  LDC.64 R26, c[0x0][0x620] ;  /* 0x00018800ff1a7b82 */ /* 0x000ea20000000a00 */
[----:B0-----:R-:W-:-:S04]  /*0b30*/  ISETP.NE.U32.AND P0, PT, R24, RZ, PT ;  /* 0x000000ff1800720c */ /* 0x001fc80003f05070 */
[----:B------:R-:W-:-:S13]  /*0b40*/  ISETP.NE.AND.EX P0, PT, R25, RZ, PT, P0 ;  /* 0x000000ff1900720c */ /* 0x000fda0003f05300 */
[----:B-12---:R-:W-:Y:S05]  /*0b50*/  @!P0 BRA `(.L_x_9) ;  /* 0x0000000000288947 */ /* 0x006fea0003800000 */
[----:B------:R-:W0:Y:S02]  /*0b60*/  LDC R3, c[0x0][0x634] ;  /* 0x00018d00ff037b82 */ /* 0x000e240000000800 */
[----:B0-----:R-:W-:-:S05]  /*0b70*/  IADD3 R3, P0, R16, R3, RZ ;  /* 0x0000000310037210 */ /* 0x001fca0007f1e0ff */
[----:B------:R-:W-:-:S04]  /*0b80*/  IMAD.X R21, RZ, RZ, R17, P0 ;  /* 0x000000ffff157224 */ /* 0x000fc800000e0611 */
[----:B------:R-:W-:-:S04]  /*0b90*/  IMAD.WIDE.U32 R10, R21, R24, RZ ;  /* 0x00000018150a7225 */ /* 0x000fc800078e00ff */
[----:B------:R-:W-:-:S04]  /*0ba0*/  IMAD.WIDE.U32 R12, P0, R3, R25, R10 ;  /* 0x00000019030c7225 */ /* 0x000fc8000780000a */
[----:B------:R-:W-:-:S04]  /*0bb0*/  IMAD.WIDE.U32 R10, R3, R24, RZ ;  /* 0x00000018030a7225 */ /* 0x000fc800078e00ff */
[----:B------:R-:W-:Y:S01]  /*0bc0*/  IMAD.X R15, RZ, RZ, RZ, P0 ;  /* 0x000000ffff0f7224 */ /* 0x000fe200000e06ff */
[----:B------:R-:W-:Y:S01]  /*0bd0*/  IADD3 RZ, P0, R11, R12, RZ ;  /* 0x0000000c0bff7210 */ /* 0x000fe20007f1e0ff */
[----:B------:R-:W-:-:S04]  /*0be0*/  IMAD.MOV.U32 R14, RZ, RZ, R13 ;  /* 0x000000ffff0e7224 */ /* 0x000fc800078e000d */
[----:B------:R-:W-:-:S08]  /*0bf0*/  IMAD.WIDE.U32.X R10, R21, R25, R14, P0 ;  /* 0x00000019150a7225 */ /* 0x000fd000000e040e */
.L_x_9:
[----:B------:R-:W0:Y:S01]  /*0c00*/  LDC.64 R30, c[0x0][0x640] ;  /* 0x00019000ff1e7b82 */ /* 0x000e220000000a00 */
[-CC-:B------:R-:W-:Y:S01]  /*0c10*/  SHF.R.U64 R101, R10, R8.reuse, R11.reuse ;  /* 0x000000080a657219 */ /* 0x180fe2000000120b */
[----:B------:R-:W-:Y:S01]  /*0c20*/  IMAD R29, R9, R23, R4 ;  /* 0x00000017091d7224 */ /* 0x000fe200078e0204 */
[----:B------:R-:W-:Y:S01]  /*0c30*/  SHF.R.U32.HI R3, RZ, R8, R11 ;  /* 0x00000008ff037219 */ /* 0x000fe2000001160b */
[----:B------:R-:W-:Y:S01]  /*0c40*/  IMAD.MOV.U32 R23, RZ, RZ, 0x1 ;  /* 0x00000001ff177424 */ /* 0x000fe200078e00ff */
[----:B------:R-:W-:-:S03]  /*0c50*/  IADD3 R5, P0, RZ, -R101, RZ ;  /* 0x80000065ff057210 */ /* 0x000fc60007f1e0ff */
[----:B------:R-:W1:Y:S02]  /*0c60*/  LDC R12, c[0x0][0x618] ;  /* 0x00018600ff0c7b82 */ /* 0x000e640000000800 */
[----:B------:R-:W-:Y:S02]  /*0c70*/  IMAD.X R3, RZ, RZ, ~R3, P0 ;  /* 0x000000ffff037224 */ /* 0x000fe400000e0e03 */
[----:B------:R-:W-:-:S04]  /*0c80*/  IMAD.WIDE.U32 R10, R5, R26, R16 ;  /* 0x0000001a050a7225 */ /* 0x000fc800078e0010 */
[----:B------:R-:W2:Y:S01]  /*0c90*/  LDC R20, c[0x0][0x608] ;  /* 0x00018200ff147b82 */ /* 0x000ea20000000800 */
[----:B------:R-:W-:Y:S02]  /*0ca0*/  IMAD R8, R3, R26, RZ ;  /* 0x0000001a03087224 */ /* 0x000fe400078e02ff */
[----:B------:R-:W-:Y:S02]  /*0cb0*/  IMAD.MOV.U32 R3, RZ, RZ, -0x1 ;  /* 0xffffffffff037424 */ /* 0x000fe400078e00ff */
[----:B------:R-:W-:-:S03]  /*0cc0*/  IMAD R5, R5, R27, R8 ;  /* 0x0000001b05057224 */ /* 0x000fc600078e0208 */
[----:B------:R-:W3:Y:S01]  /*0cd0*/  LDC R28, c[0x0][0x658] ;  /* 0x00019600ff1c7b82 */ /* 0x000ee20000000800 */
[----:B------:R-:W-:Y:S01]  /*0ce0*/  IMAD.IADD R5, R11, 0x1, R5 ;  /* 0x000000010b057824 */ /* 0x000fe200078e0205 */
[----:B0-----:R-:W-:-:S04]  /*0cf0*/  ISETP.NE.U32.AND P0, PT, R30, RZ, PT ;  /* 0x000000ff1e00720c */ /* 0x001fc80003f05070 */
[----:B------:R-:W-:Y:S02]  /*0d00*/  ISETP.NE.AND.EX P0, PT, R31, RZ, PT, P0 ;  /* 0x000000ff1f00720c */ /* 0x000fe40003f05300 */
[----:B------:R-:W0:Y:S01]  /*0d10*/  LDC R24, c[0x0][0x600] ;  /* 0x00018000ff187b82 */ /* 0x000e220000000800 */
[-CC-:B-1----:R-:W-:Y:S02]  /*0d20*/  SHF.R.U64 R14, R10, R12.reuse, R5.reuse ;  /* 0x0000000c0a0e7219 */ /* 0x182fe40000001205 */
[----:B------:R-:W-:-:S05]  /*0d30*/  SHF.R.U32.HI R5, RZ, R12, R5 ;  /* 0x0000000cff057219 */ /* 0x000fca0000011605 */
[----:B------:R-:W1:Y:S01]  /*0d40*/  LDC R15, c[0x0][0x648] ;  /* 0x00019200ff0f7b82 */ /* 0x000e620000000800 */
[-CC-:B--2---:R-:W-:Y:S02]  /*0d50*/  SHF.R.U64 R27, R14, R20.reuse, R5.reuse ;  /* 0x000000140e1b7219 */ /* 0x184fe40000001205 */
[----:B------:R-:W-:-:S05]  /*0d60*/  SHF.R.U32.HI R5, RZ, R20, R5 ;  /* 0x00000014ff057219 */ /* 0x000fca0000011605 */
[----:B------:R-:W2:Y:S01]  /*0d70*/  LDC R21, c[0x0][0x638] ;  /* 0x00018e00ff157b82 */ /* 0x000ea20000000800 */
[-CC-:B---3--:R-:W-:Y:S02]  /*0d80*/  SHF.R.U64 R20, R27, R28.reuse, R5.reuse ;  /* 0x0000001c1b147219 */ /* 0x188fe40000001205 */
[-C--:B------:R-:W-:Y:S02]  /*0d90*/  SHF.L.U32 R3, R3, R28.reuse, RZ ;  /* 0x0000001c03037219 */ /* 0x080fe400000006ff */
[----:B------:R-:W-:Y:S01]  /*0da0*/  SHF.R.U32.HI R5, RZ, R28, R5 ;  /* 0x0000001cff057219 */ /* 0x000fe20000011605 */
[----:B------:R-:W-:Y:S01]  /*0db0*/  IMAD.MOV.U32 R4, RZ, RZ, R20 ;  /* 0x000000ffff047224 */ /* 0x000fe200078e0014 */
[----:B------:R-:W-:Y:S01]  /*0dc0*/  LOP3.LUT R12, RZ, R3, RZ, 0x33, !PT ;  /* 0x00000003ff0c7212 */ /* 0x000fe200078e33ff */
[----:B------:R-:W3:Y:S01]  /*0dd0*/  LDC R25, c[0x0][0x610] ;  /* 0x00018400ff197b82 */ /* 0x000ee20000000800 */
[----:B------:R-:W-:Y:S05]  /*0de0*/  @!P0 BRA `(.L_x_10) ;  /* 0x0000000000288947 */ /* 0x000fea0003800000 */
[----:B------:R-:W4:Y:S02]  /*0df0*/  LDC R3, c[0x0][0x64c] ;  /* 0x00019300ff037b82 */ /* 0x000f240000000800 */
[----:B----4-:R-:W-:-:S05]  /*0e00*/  IADD3 R3, P0, R20, R3, RZ ;  /* 0x0000000314037210 */ /* 0x010fca0007f1e0ff */
        /* <DEDUP_REMOVED lines=8> */
.L_x_10:
[----:B-1----:R-:W-:Y:S01]  /*0e90*/  SHF.R.U64 R4, R4, R15, R5 ;  /* 0x0000000f04047219 */ /* 0x002fe20000001205 */
[----:B0-----:R-:W-:Y:S01]  /*0ea0*/  VIADD R5, R24, 0xffffffff ;  /* 0xffffffff18057836 */ /* 0x001fe20000000000 */
[----:B------:R-:W-:Y:S02]  /*0eb0*/  SHF.L.U32 R3, R23, R28, RZ ;  /* 0x0000001c17037219 */ /* 0x000fe400000006ff */
[----:B------:R-:W-:Y:S01]  /*0ec0*/  LOP3.LUT R12, R27, R12, RZ, 0xc0, !PT ;  /* 0x0000000c1b0c7212 */ /* 0x000fe200078ec0ff */
[----:B------:R-:W-:Y:S01]  /*0ed0*/  IMAD.MOV R8, RZ, RZ, -R4 ;  /* 0x000000ffff087224 */ /* 0x000fe200078e0a04 */
[----:B------:R-:W-:Y:S02]  /*0ee0*/  SEL R6, R6, R29, !P1 ;  /* 0x0000001d06067207 */ /* 0x000fe40004800000 */
[----:B------:R-:W-:Y:S01]  /*0ef0*/  LOP3.LUT R5, R14, R5, RZ, 0xc0, !PT ;  /* 0x000000050e057212 */ /* 0x000fe200078ec0ff */
[----:B------:R-:W-:Y:S02]  /*0f00*/  IMAD R9, R3, R4, R12 ;  /* 0x0000000403097224 */ /* 0x000fe400078e020c */
[----:B--2---:R-:W-:-:S02]  /*0f10*/  IMAD R3, R8, R21, R20 ;  /* 0x0000001508037224 */ /* 0x004fc400078e0214 */
[----:B---3--:R-:W-:Y:S02]  /*0f20*/  IMAD R6, R9, R25, R6 ;  /* 0x0000001909067224 */ /* 0x008fe400078e0206 */
[----:B------:R-:W-:Y:S02]  /*0f30*/  IMAD R103, R3, R24, R5 ;  /* 0x0000001803677224 */ /* 0x000fe400078e0205 */
[----:B------:R-:W-:-:S03]  /*0f40*/  IMAD.MOV.U32 R4, RZ, RZ, 0x1 ;  /* 0x00000001ff047424 */ /* 0x000fc600078e00ff */
[----:B------:R-:W-:Y:S02]  /*0f50*/  SEL R100, R103, R6, !P1 ;  /* 0x0000000667647207 */ /* 0x000fe40004800000 */
[----:B------:R-:W-:Y:S02]  /*0f60*/  PRMT R3, R4, 0x7610, R3 ;  /* 0x0000761004037816 */ /* 0x000fe40000000003 */
[----:B------:R-:W-:-:S07]  /*0f70*/  SEL R103, R6, R103, !P1 ;  /* 0x0000006706677207 */ /* 0x000fce0004800000 */
.L_x_8:
[----:B------:R-:W-:-:S08]  /*0f80*/  NOP ;  /* 0x0000000000007918 */ /* 0x000fd00000000000 */
[----:B------:R-:W0:Y:S02]  /*0f90*/  USETMAXREG.TRY_ALLOC.CTAPOOL UP0, 0xe8 ;  /* 0x000000e8000079c8 */ /* 0x000e240008000600 */
[----:B0-----:R-:W-:-:S13]  /*0fa0*/  PLOP3.LUT P0, PT, PT, PT, UP0, 0x80, 0x0 ;  /* 0x000000000000781c */ /* 0x001fda0003f0f008 */
[----:B------:R-:W-:Y:S05]  /*0fb0*/  @!P0 BRA `(.L_x_8) ;  /* 0xfffffffc00f08947 */ /* 0x000fea000383ffff */
[----:B------:R-:W-:Y:S01]  /*0fc0*/  ULDC.64 UR4, c[0x0][0x598] ;  /* 0x0001660000047ab9 */ /* 0x000fe20000000a00 */
[----:B------:R-:W-:Y:S01]  /*0fd0*/  ULDC.64 UR38, c[0x0][0x208] ;  /* 0x0000820000267ab9 */ /* 0x000fe20000000a00 */
[----:B------:R-:W-:-:S04]  /*0fe0*/  ISETP.NE.U32.AND P0, PT, RZ, UR4, PT ;  /* 0x00000004ff007c0c */ /* 0x000fc8000bf05070 */
[----:B------:R-:W-:-:S13]  /*0ff0*/  ISETP.NE.AND.EX P0, PT, RZ, UR5, PT, P0 ;  /* 0x00000005ff007c0c */ /* 0x000fda000bf05300 */
[----:B------:R-:W-:Y:S05]  /*1000*/  @!P0 BRA `(.L_x_11) ;  /* 0x00000000001c8947 */ /* 0x000fea0003800000 */
[----:B------:R-:W0:Y:S02]  /*1010*/  LDC.64 R4, c[0x0][0x598] ;  /* 0x00016600ff047b82 */ /* 0x000e240000000a00 */
[----:B0-----:R-:W2:Y:S02]  /*1020*/  LDG.E.64 R4, desc[UR38][R4.64] ;  /* 0x0000002604047981 */ /* 0x001ea4000c1e1b00 */
[----:B--2---:R-:W-:-:S04]  /*1030*/  ISETP.NE.U32.AND P0, PT, R4, RZ, PT ;  /* 0x000000ff0400720c */ /* 0x004fc80003f05070 */
[----:B------:R-:W-:-:S13]  /*1040*/  ISETP.NE.AND.EX P0, PT, R5, RZ, PT, P0 ;  /* 0x000000ff0500720c */ /* 0x000fda0003f05300 */
[----:B------:R-:W-:Y:S05]  /*1050*/  @!P0 BRA `(.L_x_11) ;  /* 0x0000000000088947 */ /* 0x000fea0003800000 */
[----:B------:R0:W5:Y:S01]  /*1060*/  LD.E R23, desc[UR38][R4.64] ;  /* 0x0000002604177980 */ /* 0x000162000c101900 */
[----:B------:R-:W-:Y:S05]  /*1070*/  BRA `(.L_x_12) ;  /* 0x0000000000247947 */ /* 0x000fea0003800000 */
.L_x_11:
[----:B------:R-:W-:Y:S02]  /*1080*/  ULDC.64 UR4, c[0x0][0x588] ;  /* 0x0001620000047ab9 */ /* 0x000fe40000000a00 */
[----:B------:R-:W-:-:S04]  /*1090*/  ISETP.NE.U32.AND P0, PT, RZ, UR4, PT ;  /* 0x00000004ff007c0c */ /* 0x000fc8000bf05070 */
[----:B------:R-:W-:-:S13]  /*10a0*/  ISETP.NE.AND.EX P0, PT, RZ, UR5, PT, P0 ;  /* 0x00000005ff007c0c */ /* 0x000fda000bf05300 */
[----:B------:R-:W-:Y:S05]  /*10b0*/  @!P0 BRA `(.L_x_13) ;  /* 0x00000000000c8947 */ /* 0x000fea0003800000 */
[----:B------:R-:W0:Y:S02]  /*10c0*/  LDC.64 R4, c[0x0][0x588] ;  /* 0x00016200ff047b82 */ /* 0x000e240000000a00 */
[----:B0-----:R1:W5:Y:S01]  /*10d0*/  LDG.E R23, desc[UR38][R4.64] ;  /* 0x0000002604177981 */ /* 0x001362000c1e1900 */
[----:B------:R-:W-:Y:S05]  /*10e0*/  BRA `(.L_x_12) ;  /* 0x0000000000087947 */ /* 0x000fea0003800000 */
.L_x_13:
[----:B------:R-:W-:Y:S02]  /*10f0*/  ULDC UR4, c[0x0][0x580] ;  /* 0x0001600000047ab9 */ /* 0x000fe40000000800 */
[----:B------:R-:W-:-:S07]  /*1100*/  IMAD.U32 R23, RZ, RZ, UR4 ;  /* 0x00000004ff177e24 */ /* 0x000fce000f8e00ff */
.L_x_12:
[----:B------:R-:W-:Y:S02]  /*1110*/  ULDC.64 UR4, c[0x0][0x5a0] ;  /* 0x0001680000047ab9 */ /* 0x000fe40000000a00 */
[----:B------:R-:W-:-:S04]  /*1120*/  ISETP.NE.U32.AND P0, PT, RZ, UR4, PT ;  /* 0x00000004ff007c0c */ /* 0x000fc8000bf05070 */
[----:B------:R-:W-:-:S13]  /*1130*/  ISETP.NE.AND.EX P0, PT, RZ, UR5, PT, P0 ;  /* 0x00000005ff007c0c */ /* 0x000fda000bf05300 */
[----:B------:R-:W-:Y:S05]  /*1140*/  @!P0 BRA `(.L_x_14) ;  /* 0x00000000001c8947 */ /* 0x000fea0003800000 */
[----:B01----:R-:W0:Y:S02]  /*1150*/  LDC.64 R4, c[0x0][0x5a0] ;  /* 0x00016800ff047b82 */ /* 0x003e240000000a00 */
[----:B0-----:R-:W2:Y:S02]  /*1160*/  LDG.E.64 R4, desc[UR38][R4.64] ;  /* 0x0000002604047981 */ /* 0x001ea4000c1e1b00 */
[----:B--2---:R-:W-:-:S04]  /*1170*/  ISETP.NE.U32.AND P0, PT, R4, RZ, PT ;  /* 0x000000ff0400720c */ /* 0x004fc80003f05070 */
[----:B------:R-:W-:-:S13]  /*1180*/  ISETP.NE.AND.EX P0, PT, R5, RZ, PT, P0 ;  /* 0x000000ff0500720c */ /* 0x000fda0003f05300 */
[----:B------:R-:W-:Y:S05]  /*1190*/  @!P0 BRA `(.L_x_14) ;  /* 0x0000000000088947 */ /* 0x000fea0003800000 */
[----:B------:R0:W5:Y:S01]  /*11a0*/  LD.E R90, desc[UR38][R4.64] ;  /* 0x00000026045a7980 */ /* 0x000162000c101900 */
[----:B------:R-:W-:Y:S05]  /*11b0*/  BRA `(.L_x_15) ;  /* 0x0000000000247947 */ /* 0x000fea0003800000 */
.L_x_14:
[----:B------:R-:W-:Y:S02]  /*11c0*/  ULDC.64 UR4, c[0x0][0x590] ;  /* 0x0001640000047ab9 */ /* 0x000fe40000000a00 */
[----:B------:R-:W-:-:S04]  /*11d0*/  ISETP.NE.U32.AND P0, PT, RZ, UR4, PT ;  /* 0x00000004ff007c0c */ /* 0x000fc8000bf05070 */
[----:B------:R-:W-:-:S13]  /*11e0*/  ISETP.NE.AND.EX P0, PT, RZ, UR5, PT, P0 ;  /* 0x00000005ff007c0c */ /* 0x000fda000bf05300 */
[----:B------:R-:W-:Y:S05]  /*11f0*/  @!P0 BRA `(.L_x_16) ;  /* 0x00000000000c8947 */ /* 0x000fea0003800000 */
[----:B------:R-:W2:Y:S02]  /*1200*/  LDC.64 R90, c[0x0][0x590] ;  /* 0x00016400ff5a7b82 */ /* 0x000ea40000000a00 */
[----:B--2---:R2:W5:Y:S01]  /*1210*/  LDG.E R90, desc[UR38][R90.64] ;  /* 0x000000265a5a7981 */ /* 0x004562000c1e1900 */
[----:B------:R-:W-:Y:S05]  /*1220*/  BRA `(.L_x_15) ;  /* 0x0000000000087947 */ /* 0x000fea0003800000 */
.L_x_16:
[----:B------:R-:W-:Y:S02]  /*1230*/  ULDC UR4, c[0x0][0x584] ;  /* 0x0001610000047ab9 */ /* 0x000fe40000000800 */
[----:B------:R-:W-:-:S07]  /*1240*/  IMAD.U32 R90, RZ, RZ, UR4 ;  /* 0x00000004ff5a7e24 */ /* 0x000fce000f8e00ff */
.L_x_15:
[----:B------:R-:W-:-:S13]  /*1250*/  LOP3.LUT P0, RZ, R3, 0xff, RZ, 0xc0, !PT ;  /* 0x000000ff03ff7812 */ /* 0x000fda000780c0ff */
[----:B------:R-:W-:Y:S05]  /*1260*/  @!P0 EXIT ;  /* 0x000000000000894d */ /* 0x000fea0003800000 */
[----:B------:R-:W3:Y:S01]  /*1270*/  LDC R93, c[0x0][0x658] ;  /* 0x00019600ff5d7b82 */ /* 0x000ee20000000800 */
[----:B------:R-:W-:Y:S01]  /*1280*/  LOP3.LUT R7, R7, 0x1, RZ, 0xc0, !PT ;  /* 0x0000000107077812 */ /* 0x000fe200078ec0ff */
[----:B------:R-:W-:Y:S01]  /*1290*/  ULDC.64 UR6, c[0x0][0x288] ;  /* 0x0000a20000067ab9 */ /* 0x000fe20000000a00 */
[----:B------:R-:W-:Y:S01]  /*12a0*/  SHF.R.U32.HI R3, RZ, 0x2, R95 ;  /* 0x00000002ff037819 */ /* 0x000fe2000001165f */
[----:B------:R-:W-:Y:S01]  /*12b0*/  UIADD3 UR4, UR7, 0x1f, URZ ;  /* 0x0000001f07047890 */ /* 0x000fe2000fffe03f */
[----:B------:R-:W-:Y:S01]  /*12c0*/  SHF.R.U32.HI R0, RZ, 0x1, R0 ;  /* 0x00000001ff007819 */ /* 0x000fe20000011600 */
[----:B------:R-:W-:Y:S01]  /*12d0*/  IMAD.SHL.U32 R88, R7, 0x40, RZ ;  /* 0x0000004007587824 */ /* 0x000fe200078e00ff */
[----:B------:R-:W-:Y:S01]  /*12e0*/  LOP3.LUT R3, R3, 0x7, RZ, 0xc0, !PT ;  /* 0x0000000703037812 */ /* 0x000fe200078ec0ff */
[----:B------:R-:W4:Y:S01]  /*12f0*/  LDC.64 R8, c[0x0][0x5c8] ;  /* 0x00017200ff087b82 */ /* 0x000f220000000a00 */
[----:B------:R-:W-:Y:S01]  /*1300*/  USHF.R.S32.HI UR5, URZ, 0x1f, UR4 ;  /* 0x0000001f3f057899 */ /* 0x000fe20008011404 */
[----:B------:R-:W-:Y:S01]  /*1310*/  LOP3.LUT R0, R0, 0x30, RZ, 0xc0, !PT ;  /* 0x0000003000007812 */ /* 0x000fe200078ec0ff */
[----:B------:R-:W-:Y:S01]  /*1320*/  IMAD.MOV.U32 R6, RZ, RZ, 0x1 ;  /* 0x00000001ff067424 */ /* 0x000fe200078e00ff */
[--C-:B------:R-:W-:Y:S01]  /*1330*/  LOP3.LUT R88, R88, 0x40, R3.reuse, 0xe2, !PT ;  /* 0x0000004058587812 */ /* 0x100fe200078ee203 */
[----:B------:R-:W-:Y:S01]  /*1340*/  ULEA.HI UR5, UR5, UR4, URZ, 0x5 ;  /* 0x0000000405057291 */ /* 0x000fe2000f8f283f */
[-C--:B01----:R-:W-:Y:S01]  /*1350*/  IADD3 R4, RZ, -R0.reuse, -R3 ;  /* 0x80000000ff047210 */ /* 0x083fe20007ffe803 */
[----:B------:R-:W-:Y:S01]  /*1360*/  IMAD.U32 R5, RZ, RZ, UR6 ;  /* 0x00000006ff057e24 */ /* 0x000fe2000f8e00ff */
[----:B------:R-:W0:Y:S01]  /*1370*/  LDC R97, c[0x0][0x600] ;  /* 0x00018000ff617b82 */ /* 0x000e220000000800 */
[----:B------:R-:W-:Y:S01]  /*1380*/  LOP3.LUT R88, R88, R0, RZ, 0xfc, !PT ;  /* 0x0000000058587212 */ /* 0x000fe200078efcff */
[----:B------:R-:W-:Y:S01]  /*1390*/  IMAD.MOV.U32 R0, RZ, RZ, -0x1 ;  /* 0xffffffffff007424 */ /* 0x000fe200078e00ff */
[----:B------:R-:W-:Y:S01]  /*13a0*/  USHF.R.S32.HI UR43, URZ, 0x5, UR5 ;  /* 0x000000053f2b7899 */ /* 0x000fe20008011405 */
[----:B------:R-:W-:Y:S01]  /*13b0*/  LOP3.LUT R94, R95, 0x3, RZ, 0xc0, !PT ;  /* 0x000000035f5e7812 */ /* 0x000fe200078ec0ff */
[----:B------:R-:W-:Y:S01]  /*13c0*/  IMAD R4, R7, -0x40, R4 ;  /* 0xffffffc007047824 */ /* 0x000fe200078e0204 */
[C---:B------:R-:W-:Y:S01]  /*13d0*/  LOP3.LUT R96, R95.reuse, 0x80, RZ, 0xc0, !PT ;  /* 0x000000805f607812 */ /* 0x040fe200078ec0ff */
[----:B------:R-:W-:Y:S01]  /*13e0*/  UISETP.LT.AND UP0, UPT, UR43, 0x1, UPT ;  /* 0x000000012b00788c */ /* 0x000fe2000bf01270 */
[-C--:B---3--:R-:W-:Y:S01]  /*13f0*/  SHF.L.U32 R0, R0, R93.reuse, RZ ;  /* 0x0000005d00007219 */ /* 0x088fe200000006ff */
[----:B------:R-:W-:Y:S01]  /*1400*/  ULDC UR4, c[0x0][0x284] ;  /* 0x0000a10000047ab9 */ /* 0x000fe20000000800 */
[----:B------:R-:W-:Y:S01]  /*1410*/  IMAD R94, R94, -0x2, R5 ;  /* 0xfffffffe5e5e7824 */ /* 0x000fe200078e0205 */
[----:B------:R-:W-:Y:S01]  /*1420*/  USEL UR44, UR43, 0x1, UP0 ;  /* 0x000000012b2c7887 */ /* 0x000fe20008000000 */
[----:B------:R-:W-:Y:S01]  /*1430*/  SHF.L.U32 R93, R6, R93, RZ ;  /* 0x0000005d065d7219 */ /* 0x000fe200000006ff */
[----:B------:R-:W-:Y:S01]  /*1440*/  IMAD.SHL.U32 R95, R95, 0x2, RZ ;  /* 0x000000025f5f7824 */ /* 0x000fe200078e00ff */
[----:B------:R-:W-:Y:S01]  /*1450*/  LOP3.LUT R102, R18, 0x1, RZ, 0xfc, !PT ;  /* 0x0000000112667812 */ /* 0x000fe200078efcff */
[----:B------:R-:W-:Y:S01]  /*1460*/  VIADD R99, R4, UR4 ;  /* 0x0000000404637c36 */ /* 0x000fe20008000000 */
[C---:B----4-:R-:W-:Y:S01]  /*1470*/  SHF.L.U64.HI R92, R8.reuse, 0x3, R9 ;  /* 0x00000003085c7819 */ /* 0x050fe20000010209 */
[----:B--2---:R-:W-:Y:S01]  /*1480*/  IMAD.SHL.U32 R91, R8, 0x8, RZ ;  /* 0x00000008085b7824 */ /* 0x004fe200078e00ff */
[----:B------:R-:W-:Y:S01]  /*1490*/  SHF.R.U32.HI R96, RZ, 0x7, R96 ;  /* 0x00000007ff607819 */ /* 0x000fe20000011660 */
[----:B------:R-:W-:Y:S01]  /*14a0*/  IMAD.MOV.U32 R89, RZ, RZ, RZ ;  /* 0x000000ffff597224 */ /* 0x000fe200078e00ff */
[----:B------:R-:W-:Y:S01]  /*14b0*/  LOP3.LUT R98, RZ, R0, RZ, 0x33, !PT ;  /* 0x00000000ff627212 */ /* 0x000fe200078e33ff */
[----:B------:R-:W-:Y:S01]  /*14c0*/  UIADD3 UR44, UR43, -UR44, URZ ;  /* 0x8000002c2b2c7290 */ /* 0x000fe2000fffe03f */
[----:B------:R-:W-:Y:S01]  /*14d0*/  UMOV UR40, URZ ;  /* 0x0000003f00287c82 */ /* 0x000fe20008000000 */
[----:B0-----:R-:W-:Y:S01]  /*14e0*/  VIADD R97, R97, 0xffffffff ;  /* 0xffffffff61617836 */ /* 0x001fe20000000000 */
[----:B------:R-:W-:-:S09]  /*14f0*/  UMOV UR41, URZ ;  /* 0x0000003f00297c82 */ /* 0x000fd20008000000 */
.L_x_164:
[----:B0-----:R-:W0:Y:S01]  /*1500*/  SHFL.IDX PT, R0, R96, RZ, 0x1f ;  /* 0x00001fff60007589 */ /* 0x001e2200000e0000 */
[----:B-1----:R-:W1:Y:S01]  /*1510*/  S2UR UR7, SR_CgaCtaId ;  /* 0x00000000000779c3 */ /* 0x002e620000008800 */
[----:B------:R-:W-:Y:S01]  /*1520*/  UMOV UR6, 0x400 ;  /* 0x0000040000067882 */ /* 0x000fe20000000000 */
[----:B0-----:R-:W-:Y:S01]  /*1530*/  R2UR UR4, R0 ;  /* 0x00000000000472ca */ /* 0x001fe200000e0000 */
[----:B-1----:R-:W-:-:S12]  /*1540*/  ULEA UR6, UR7, UR6, 0x18 ;  /* 0x0000000607067291 */ /* 0x002fd8000f8ec03f */
[----:B------:R-:W-:-:S04]  /*1550*/  ULEA.HI UR5, UR4, UR4, URZ, 0x1 ;  /* 0x0000000404057291 */ /* 0x000fc8000f8f083f */
[----:B------:R-:W-:-:S04]  /*1560*/  ULOP3.LUT UR5, UR5, 0x7fffe, URZ, 0xc0, !UPT ;  /* 0x0007fffe05057892 */ /* 0x000fc8000f8ec03f */
[----:B------:R-:W-:-:S03]  /*1570*/  UIADD3 UR5, UR4, -UR5, URZ ;  /* 0x8000000504057290 */ /* 0x000fc6000fffe03f */
[----:B------:R-:W-:Y:S01]  /*1580*/  ULDC UR4, c[0x0][0x28c] ;  /* 0x0000a30000047ab9 */ /* 0x000fe20000000800 */
[----:B------:R-:W-:Y:S01]  /*1590*/  ULEA UR5, UR5, UR6, 0xd ;  /* 0x0000000605057291 */ /* 0x000fe2000f8e683f */
[----:B------:R-:W-:-:S03]  /*15a0*/  ISETP.LT.AND P0, PT, RZ, UR4, PT ;  /* 0x00000004ff007c0c */ /* 0x000fc6000bf01270 */
[----:B------:R-:W-:-:S04]  /*15b0*/  UIADD3 UR5, UR5, 0x180, URZ ;  /* 0x0000018005057890 */ /* 0x000fc8000fffe03f */
[----:B------:R-:W-:-:S04]  /*15c0*/  USHF.R.U32.HI UR5, URZ, 0x4, UR5 ;  /* 0x000000043f057899 */ /* 0x000fc80008011605 */
[----:B------:R-:W-:-:S04]  /*15d0*/  ULOP3.LUT UR5, UR5, 0x3fff, URZ, 0xc0, !UPT ;  /* 0x00003fff05057892 */ /* 0x000fc8000f8ec03f */
[----:B------:R-:W-:Y:S01]  /*15e0*/  ULOP3.LUT UR45, UR5, 0x10000, URZ, 0xfc, !UPT ;  /* 0x00010000052d7892 */ /* 0x000fe2000f8efc3f */
[----:B---345:R-:W-:Y:S11]  /*15f0*/  @P0 BRA `(.L_x_17) ;  /* 0x0000000000400947 */ /* 0x038ff60003800000 */
[----:B------:R-:W-:Y:S01]  /*1600*/  MOV R0, 0x0 ;  /* 0x0000000000007802 */ /* 0x000fe20000000f00 */
[----:B------:R-:W-:Y:S01]  /*1610*/  ULDC.64 UR4, c[0x4][0x68] ;  /* 0x01001a0000047ab9 */ /* 0x000fe20000000a00 */
[----:B------:R-:W-:Y:S01]  /*1620*/  ULDC.64 UR6, c[0x4][0x8] ;  /* 0x0100020000067ab9 */ /* 0x000fe20000000a00 */
[----:B------:R-:W-:Y:S01]  /*1630*/  IMAD.U32 R4, RZ, RZ, UR4 ;  /* 0x00000004ff047e24 */ /* 0x000fe2000f8e00ff */
[----:B------:R0:W1:Y:S01]  /*1640*/  LDC.64 R14, c[0x4][R0] ;  /* 0x01000000000e7b82 */ /* 0x0000620000000a00 */
[----:B------:R-:W-:Y:S01]  /*1650*/  IMAD.U32 R5, RZ, RZ, UR5 ;  /* 0x00000005ff057e24 */ /* 0x000fe2000f8e00ff */
[----:B------:R-:W-:Y:S01]  /*1660*/  ULDC.64 UR4, c[0x4][0x70] ;  /* 0x01001c0000047ab9 */ /* 0x000fe20000000a00 */
[----:B------:R-:W-:Y:S02]  /*1670*/  IMAD.U32 R10, RZ, RZ, UR6 ;  /* 0x00000006ff0a7e24 */ /* 0x000fe4000f8e00ff */
[----:B------:R-:W-:Y:S02]  /*1680*/  IMAD.U32 R6, RZ, RZ, UR4 ;  /* 0x00000004ff067e24 */ /* 0x000fe4000f8e00ff */
[----:B------:R-:W-:-:S02]  /*1690*/  IMAD.U32 R7, RZ, RZ, UR5 ;  /* 0x00000005ff077e24 */ /* 0x000fc4000f8e00ff */
[----:B------:R-:W-:Y:S02]  /*16a0*/  IMAD.U32 R11, RZ, RZ, UR7 ;  /* 0x00000007ff0b7e24 */ /* 0x000fe4000f8e00ff */
[----:B------:R-:W-:Y:S02]  /*16b0*/  IMAD.MOV.U32 R8, RZ, RZ, 0x1e1 ;  /* 0x000001e1ff087424 */ /* 0x000fe400078e00ff */
[----:B------:R-:W-:Y:S02]  /*16c0*/  IMAD.MOV.U32 R12, RZ, RZ, 0x1 ;  /* 0x00000001ff0c7424 */ /* 0x000fe400078e00ff */
[----:B0-----:R-:W-:-:S07]  /*16d0*/  IMAD.MOV.U32 R13, RZ, RZ, RZ ;  /* 0x000000ffff0d7224 */ /* 0x001fce00078e00ff */
[----:B------:R-:W-:-:S07]  /*16e0*/  LEPC R20, `(.L_x_17) ;  /* 0x000000001014794e */ /* 0x000fce0000000000 */
[----:B-1---5:R-:W-:Y:S05]  /*16f0*/  CALL.ABS.NOINC R14 ;  /* 0x000000000e007343 */ /* 0x022fea0003c00000 */
.L_x_17:
[----:B------:R-:W-:-:S13]  /*1700*/  ISETP.NE.AND P0, PT, R102, 0x3, PT ;  /* 0x000000036600780c */ /* 0x000fda0003f05270 */
[----:B------:R-:W-:Y:S05]  /*1710*/  @!P0 BRA `(.L_x_18) ;  /* 0x0000000000048947 */ /* 0x000fea0003800000 */
[----:B------:R-:W-:Y:S01]  /*1720*/  BPT.TRAP 0x1 ;  /* 0x000000040000795c */ /* 0x000fe20000300000 */
.L_x_18:
[----:B------:R-:W0:Y:S01]  /*1730*/  S2UR UR5, SR_CgaCtaId ;  /* 0x00000000000579c3 */ /* 0x000e220000008800 */
[----:B------:R-:W-:Y:S01]  /*1740*/  UMOV UR4, 0x400 ;  /* 0x0000040000047882 */ /* 0x000fe20000000000 */
[----:B------:R-:W-:Y:S02]  /*1750*/  IMAD.U32 R0, RZ, RZ, UR40 ;  /* 0x00000028ff007e24 */ /* 0x000fe4000f8e00ff */
[----:B------:R-:W-:-:S03]  /*1760*/  IMAD.U32 R3, RZ, RZ, UR41 ;  /* 0x00000029ff037e24 */ /* 0x000fc6000f8e00ff */
[----:B------:R-:W-:Y:S01]  /*1770*/  SHF.L.U32 R0, R0, 0x1f, RZ ;  /* 0x0000001f00007819 */ /* 0x000fe200000006ff */
[----:B0-----:R-:W-:-:S06]  /*1780*/  ULEA UR4, UR5, UR4, 0x18 ;  /* 0x0000000405047291 */ /* 0x001fcc000f8ec03f */
[----:B------:R-:W-:-:S04]  /*1790*/  IMAD.U32 R6, RZ, RZ, UR4 ;  /* 0x00000004ff067e24 */ /* 0x000fc8000f8e00ff */
[----:B------:R-:W-:-:S04]  /*17a0*/  IMAD R3, R3, 0x8, R6 ;  /* 0x0000000803037824 */ /* 0x000fc800078e0206 */
[----:B------:R0:W1:Y:S01]  /*17b0*/  SYNCS.PHASECHK.TRANS64.TRYWAIT P1, [R3+URZ], R0 ;  /* 0x00000000030075a7 */ /* 0x000062000802017f */
[----:B------:R-:W-:Y:S05]  /*17c0*/  @!P0 BRA `(.L_x_19) ;  /* 0x0000000000048947 */ /* 0x000fea0003800000 */
[----:B------:R-:W-:Y:S01]  /*17d0*/  BPT.TRAP 0x1 ;  /* 0x000000040000795c */ /* 0x000fe20000300000 */
.L_x_19:
[----:B------:R-:W-:-:S05]  /*17e0*/  IMAD.U32 R4, RZ, RZ, UR44 ;  /* 0x0000002cff047e24 */ /* 0x000fca000f8e00ff */
[----:B------:R-:W-:Y:S01]  /*17f0*/  ISETP.GE.AND P2, PT, R4, 0x1, PT ;  /* 0x000000010400780c */ /* 0x000fe20003f46270 */
[----:B-1----:R-:W-:-:S12]  /*1800*/  @P1 BRA `(.L_x_20) ;  /* 0x0000000000081947 */ /* 0x002fd80003800000 */
[----:B------:R-:W1:Y:S02]  /*1810*/  SYNCS.PHASECHK.TRANS64.TRYWAIT P1, [R3+URZ], R0 ;  /* 0x00000000030075a7 */ /* 0x000e64000802017f */
[----:B-1----:R-:W-:Y:S05]  /*1820*/  @!P1 BRA `(.L_x_21) ;  /* 0x0000006800509947 */ /* 0x002fea0003800000 */
.L_x_20:
[----:B------:R-:W-:Y:S05]  /*1830*/  WARPSYNC.ALL ;  /* 0x0000000000007948 */ /* 0x000fea0003800000 */
[----:B------:R-:W-:Y:S01]  /*1840*/  R2UR UR4, R6 ;  /* 0x00000000060472ca */ /* 0x000fe200000e0000 */
[----:B------:R-:W-:Y:S01]  /*1850*/  ULEA UR5, UR41, UR45, 0xa ;  /* 0x0000002d29057291 */ /* 0x000fe2000f8e503f */
[----:B------:R-:W-:Y:S01]  /*1860*/  WARPGROUP.ARRIVE ;  /* 0x00000000000079c5 */ /* 0x000fe20000000000 */
[----:B------:R-:W-:Y:S01]  /*1870*/  UMOV UR9, 0x40000040 ;  /* 0x4000004000097882 */ /* 0x000fe20000000000 */
[----:B------:R-:W-:-:S04]  /*1880*/  UMOV UR11, 0x40000040 ;  /* 0x40000040000b7882 */ /* 0x000fc80000000000 */
[----:B------:R-:W-:-:S05]  /*1890*/  UMOV UR8, UR5 ;  /* 0x0000000500087c82 */ /* 0x000fca0008000000 */
[----:B------:R-:W-:-:S04]  /*18a0*/  UIADD3 UR4, UR4, 0x1c180, URZ ;  /* 0x0001c18004047890 */ /* 0x000fc8000fffe03f */
[----:B------:R-:W-:-:S04]  /*18b0*/  USHF.R.U32.HI UR4, URZ, 0x4, UR4 ;  /* 0x000000043f047899 */ /* 0x000fc80008011604 */
[----:B------:R-:W-:-:S04]  /*18c0*/  ULOP3.LUT UR4, UR4, 0x3fff, URZ, 0xc0, !UPT ;  /* 0x00003fff04047892 */ /* 0x000fc8000f8ec03f */
[----:B------:R-:W-:-:S04]  /*18d0*/  ULOP3.LUT UR4, UR4, 0x10000, URZ, 0xfc, !UPT ;  /* 0x0001000004047892 */ /* 0x000fc8000f8efc3f */
[----:B------:R-:W-:-:S07]  /*18e0*/  ULEA UR6, UR41, UR4, 0xa ;  /* 0x0000000429067291 */ /* 0x000fce000f8e503f */
[----:B------:R-:W-:Y:S02]  /*18f0*/  UMOV UR10, UR6 ;  /* 0x00000006000a7c82 */ /* 0x000fe40008000000 */
[----:B------:R-:W-:Y:S01]  /*1900*/  HGMMA.64x128x8.F32.TF32 R24, gdesc[UR8], RZ, !UPT, gsb0 ;  /* 0x05e00000081879f0 */ /* 0x000fe2000c0028ff */
[----:B------:R-:W-:Y:S02]  /*1910*/  UIADD3 UR8, UR5, 0x2, URZ ;  /* 0x0000000205087890 */ /* 0x000fe4000fffe03f */
[----:B------:R-:W-:Y:S01]  /*1920*/  UIADD3 UR10, UR6, 0x2, URZ ;  /* 0x00000002060a7890 */ /* 0x000fe2000fffe03f */
[----:B------:R-:W-:Y:S01]  /*1930*/  UMOV UR9, 0x40000040 ;  /* 0x4000004000097882 */ /* 0x000fe20000000000 */
[----:B------:R-:W-:Y:S01]  /*1940*/  UMOV UR11, 0x40000040 ;  /* 0x40000040000b7882 */ /* 0x000fe20000000000 */
[----:B------:R-:W-:Y:S02]  /*1950*/  WARPGROUP.DEPBAR.LE gsb0, 0x0 ;  /* 0x00008000000079c5 */ /* 0x000fe40000010000 */
[----:B------:R-:W-:-:S06]  /*1960*/  WARPGROUP.ARRIVE ;  /* 0x00000000000079c5 */ /* 0x000fcc0000000000 */
[----:B------:R-:W-:Y:S01]  /*1970*/  HGMMA.64x128x8.F32.TF32 R24, gdesc[UR8], R24, gsb0 ;  /* 0x05e00000081879f0 */ /* 0x000fe20008002818 */
        /* <DEDUP_REMOVED lines=13> */
[----:B------:R-:W-:Y:S03]  /*1a50*/  HGMMA.64x128x8.F32.TF32 R24, gdesc[UR8], R24, gsb0 ;  /* 0x05e00000081879f0 */ /* 0x000fe60008002818 */
[----:B------:R-:W-:Y:S02]  /*1a60*/  WARPGROUP.DEPBAR.LE gsb0, 0x0 ;  /* 0x00008000000079c5 */ /* 0x000fe40000010000 */
[----:B------:R-:W-:Y:S05]  /*1a70*/  @!P2 BRA `(.L_x_22) ;  /* 0x000000040028a947 */ /* 0x000fea0003800000 */
[----:B------:R-:W-:Y:S01]  /*1a80*/  UIADD3 UR5, UR41, 0x1, URZ ;  /* 0x0000000129057890 */ /* 0x000fe2000fffe03f */
[----:B01----:R-:W-:Y:S02]  /*1a90*/  IMAD.U32 R0, RZ, RZ, UR44 ;  /* 0x0000002cff007e24 */ /* 0x003fe4000f8e00ff */
[----:B------:R-:W-:Y:S01]  /*1aa0*/  IMAD.U32 R3, RZ, RZ, UR41 ;  /* 0x00000029ff037e24 */ /* 0x000fe2000f8e00ff */
[----:B------:R-:W-:-:S04]  /*1ab0*/  UISETP.NE.AND UP0, UPT, UR5, 0x7, UPT ;  /* 0x000000070500788c */ /* 0x000fc8000bf05270 */
[----:B------:R-:W-:Y:S02]  /*1ac0*/  USEL UR6, URZ, 0x1, UP0 ;  /* 0x000000013f067887 */ /* 0x000fe40008000000 */
[----:B------:R-:W-:Y:S02]  /*1ad0*/  USEL UR5, UR5, URZ, UP0 ;  /* 0x0000003f05057287 */ /* 0x000fe40008000000 */
[----:B------:R-:W-:-:S06]  /*1ae0*/  ULOP3.LUT UR6, UR40, UR6, URZ, 0x3c, !UPT ;  /* 0x0000000628067292 */ /* 0x000fcc000f8e3c3f */
[----:B------:R-:W-:-:S07]  /*1af0*/  IMAD.U32 R7, RZ, RZ, UR6 ;  /* 0x00000006ff077e24 */ /* 0x000fce000f8e00ff */
.L_x_29:
[----:B------:R-:W-:Y:S05]  /*1b00*/  @!P0 BRA `(.L_x_23) ;  /* 0x0000000000048947 */ /* 0x000fea0003800000 */
[----:B------:R-:W-:Y:S01]  /*1b10*/  BPT.TRAP 0x1 ;  /* 0x000000040000795c */ /* 0x000fe20000300000 */
.L_x_23:
[----:B------:R-:W0:Y:S01]  /*1b20*/  S2UR UR7, SR_CgaCtaId ;  /* 0x00000000000779c3 */ /* 0x000e220000008800 */
[----:B------:R-:W-:Y:S01]  /*1b30*/  UMOV UR6, 0x400 ;  /* 0x0000040000067882 */ /* 0x000fe20000000000 */
[----:B------:R-:W-:Y:S01]  /*1b40*/  IMAD.U32 R5, RZ, RZ, UR5 ;  /* 0x00000005ff057e24 */ /* 0x000fe2000f8e00ff */
[----:B------:R-:W-:Y:S01]  /*1b50*/  SHF.L.U32 R4, R7, 0x1f, RZ ;  /* 0x0000001f07047819 */ /* 0x000fe200000006ff */
[----:B0-----:R-:W-:-:S06]  /*1b60*/  ULEA UR6, UR7, UR6, 0x18 ;  /* 0x0000000607067291 */ /* 0x001fcc000f8ec03f */
[----:B------:R-:W-:-:S04]  /*1b70*/  IMAD.U32 R6, RZ, RZ, UR6 ;  /* 0x00000006ff067e24 */ /* 0x000fc8000f8e00ff */
[----:B------:R-:W-:-:S04]  /*1b80*/  IMAD R5, R5, 0x8, R6 ;  /* 0x0000000805057824 */ /* 0x000fc800078e0206 */
[----:B------:R0:W1:Y:S01]  /*1b90*/  SYNCS.PHASECHK.TRANS64.TRYWAIT P1, [R5+URZ], R4 ;  /* 0x00000004050075a7 */ /* 0x000062000802017f */
[----:B------:R-:W-:Y:S05]  /*1ba0*/  @!P0 BRA `(.L_x_24) ;  /* 0x0000000000048947 */ /* 0x000fea0003800000 */
[----:B------:R-:W-:Y:S01]  /*1bb0*/  BPT.TRAP 0x1 ;  /* 0x000000040000795c */ /* 0x000fe20000300000 */
.L_x_24:
[----:B-1----:R-:W-:Y:S05]  /*1bc0*/  @P1 BRA `(.L_x_25) ;  /* 0x0000000000081947 */ /* 0x002fea0003800000 */
[----:B------:R-:W1:Y:S02]  /*1bd0*/  SYNCS.PHASECHK.TRANS64.TRYWAIT P1, [R5+URZ], R4 ;  /* 0x00000004050075a7 */ /* 0x000e64000802017f */
[----:B-1----:R-:W-:Y:S05]  /*1be0*/  @!P1 BRA `(.L_x_26) ;  /* 0x0000006400749947 */ /* 0x002fea0003800000 */
.L_x_25:
[----:B------:R-:W-:Y:S01]  /*1bf0*/  ULEA UR6, UR5, UR45, 0xa ;  /* 0x0000002d05067291 */ /* 0x000fe2000f8e503f */
[----:B------:R-:W-:Y:S01]  /*1c00*/  WARPGROUP.ARRIVE ;  /* 0x00000000000079c5 */ /* 0x000fe20000000000 */
[----:B------:R-:W-:Y:S01]  /*1c10*/  ULEA UR7, UR5, UR4, 0xa ;  /* 0x0000000405077291 */ /* 0x000fe2000f8e503f */
[----:B------:R-:W-:Y:S01]  /*1c20*/  UMOV UR9, 0x40000040 ;  /* 0x4000004000097882 */ /* 0x000fe20000000000 */
[----:B------:R-:W-:-:S03]  /*1c30*/  UMOV UR11, 0x40000040 ;  /* 0x40000040000b7882 */ /* 0x000fc60000000000 */
[----:B------:R-:W-:Y:S02]  /*1c40*/  UMOV UR8, UR6 ;  /* 0x0000000600087c82 */ /* 0x000fe40008000000 */
[----:B------:R-:W-:Y:S02]  /*1c50*/  UMOV UR10, UR7 ;  /* 0x00000007000a7c82 */ /* 0x000fe40008000000 */
[----:B------:R-:W-:Y:S01]  /*1c60*/  HGMMA.64x128x8.F32.TF32 R24, gdesc[UR8], R24, gsb0 ;  /* 0x05e00000081879f0 */ /* 0x000fe20008002818 */
[----:B------:R-:W-:Y:S02]  /*1c70*/  UIADD3 UR8, UR6, 0x2, URZ ;  /* 0x0000000206087890 */ /* 0x000fe4000fffe03f */
[----:B------:R-:W-:Y:S01]  /*1c80*/  UIADD3 UR10, UR7, 0x2, URZ ;  /* 0x00000002070a7890 */ /* 0x000fe2000fffe03f */
[----:B------:R-:W-:Y:S01]  /*1c90*/  UMOV UR9, 0x40000040 ;  /* 0x4000004000097882 */ /* 0x000fe20000000000 */
[----:B------:R-:W-:Y:S01]  /*1ca0*/  UMOV UR11, 0x40000040 ;  /* 0x40000040000b7882 */ /* 0x000fe20000000000 */
[----:B------:R-:W-:-:S02]  /*1cb0*/  WARPGROUP.DEPBAR.LE gsb0, 0x0 ;  /* 0x00008000000079c5 */ /* 0x000fc40000010000 */
        /* <DEDUP_REMOVED lines=18> */
[----:B------:R-:W-:Y:S01]  /*1de0*/  BPT.TRAP 0x1 ;  /* 0x000000040000795c */ /* 0x000fe20000300000 */
.L_x_27:
[----:B------:R-:W-:-:S13]  /*1df0*/  ISETP.NE.AND P1, PT, R22, RZ, PT ;  /* 0x000000ff1600720c */ /* 0x000fda0003f25270 */
[----:B01----:R-:W-:-:S04]  /*1e00*/  @P1 IMAD R4, R3, 0x8, R6 ;  /* 0x0000000803041824 */ /* 0x003fc800078e0206 */
[----:B------:R-:W-:-:S05]  /*1e10*/  @P1 VIADD R4, R4, 0x38 ;  /* 0x0000003804041836 */ /* 0x000fca0000000000 */
[----:B------:R-:W-:-:S04]  /*1e20*/  @P1 PRMT R4, R19, 0x654, R4 ;  /* 0x0000065413041816 */ /* 0x000fc80000000004 */
[----:B------:R0:W-:Y:S01]  /*1e30*/  @P1 SYNCS.ARRIVE.TRANS64.RED.A1T0 RZ, [R4+URZ], RZ ;  /* 0x000000ff04ff19a7 */ /* 0x0001e2000810043f */
[----:B------:R-:W-:-:S13]  /*1e40*/  ISETP.GT.U32.AND P1, PT, R18, 0x1, PT ;  /* 0x000000011200780c */ /* 0x000fda0003f24070 */
[----:B0-----:R-:W-:Y:S05]  /*1e50*/  @P1 BRA `(.L_x_28) ;  /* 0x0000000000041947 */ /* 0x001fea0003800000 */
[----:B------:R-:W-:Y:S01]  /*1e60*/  BPT.TRAP 0x1 ;  /* 0x000000040000795c */ /* 0x000fe20000300000 */
.L_x_28:
[----:B------:R-:W-:Y:S01]  /*1e70*/  UIADD3 UR5, UR5, 0x1, URZ ;  /* 0x0000000105057890 */ /* 0x000fe2000fffe03f */
[C---:B------:R-:W-:Y:S01]  /*1e80*/  ISETP.GT.AND P2, PT, R0.reuse, 0x1, PT ;  /* 0x000000010000780c */ /* 0x040fe20003f44270 */
[----:B------:R-:W-:Y:S02]  /*1e90*/  VIADD R3, R3, 0x1 ;  /* 0x0000000103037836 */ /* 0x000fe40000000000 */
[----:B------:R-:W-:Y:S01]  /*1ea0*/  UISETP.NE.AND UP0, UPT, UR5, 0x7, UPT ;  /* 0x000000070500788c */ /* 0x000fe2000bf05270 */
[----:B------:R-:W-:Y:S02]  /*1eb0*/  VIADD R0, R0, 0xffffffff ;  /* 0xffffffff00007836 */ /* 0x000fe40000000000 */
[C---:B------:R-:W-:Y:S01]  /*1ec0*/  ISETP.NE.AND P1, PT, R3.reuse, 0x7, PT ;  /* 0x000000070300780c */ /* 0x040fe20003f25270 */
[----:B------:R-:W-:Y:S02]  /*1ed0*/  USEL UR6, URZ, 0x1, UP0 ;  /* 0x000000013f067887 */ /* 0x000fe40008000000 */
[----:B------:R-:W-:Y:S01]  /*1ee0*/  USEL UR5, UR5, URZ, UP0 ;  /* 0x0000003f05057287 */ /* 0x000fe20008000000 */
[----:B------:R-:W-:-:S03]  /*1ef0*/  SEL R3, R3, RZ, P1 ;  /* 0x000000ff03037207 */ /* 0x000fc60000800000 */
[----:B------:R-:W-:Y:S01]  /*1f00*/  LOP3.LUT R7, R7, UR6, RZ, 0x3c, !PT ;  /* 0x0000000607077c12 */ /* 0x000fe2000f8e3cff */
[----:B------:R-:W-:Y:S07]  /*1f10*/  @P2 BRA `(.L_x_29) ;  /* 0xfffffff800f82947 */ /* 0x000fee000383ffff */
.L_x_22:
[----:B01----:R-:W0:Y:S02]  /*1f20*/  LDC R0, c[0x0][0x28c] ;  /* 0x0000a300ff007b82 */ /* 0x003e240000000800 */
[----:B0-----:R-:W-:-:S13]  /*1f30*/  ISETP.GE.AND P1, PT, R0, 0x1, PT ;  /* 0x000000010000780c */ /* 0x001fda0003f26270 */
[----:B------:R-:W-:Y:S05]  /*1f40*/  @!P1 BRA `(.L_x_30) ;  /* 0x0000000000509947 */ /* 0x000fea0003800000 */
[----:B------:R-:W-:Y:S05]  /*1f50*/  @!P0 BRA `(.L_x_31) ;  /* 0x0000000000048947 */ /* 0x000fea0003800000 */
[----:B------:R-:W-:Y:S01]  /*1f60*/  BPT.TRAP 0x1 ;  /* 0x000000040000795c */ /* 0x000fe20000300000 */
.L_x_31:
[----:B------:R-:W-:Y:S01]  /*1f70*/  ISETP.NE.AND P0, PT, R22, RZ, PT ;  /* 0x000000ff1600720c */ /* 0x000fe20003f05270 */
[----:B------:R-:W-:Y:S01]  /*1f80*/  BSSY B0, `(.L_x_32) ;  /* 0x000000e000007945 */ /* 0x000fe20003800000 */
[----:B------:R-:W-:-:S11]  /*1f90*/  ISETP.GT.U32.AND P1, PT, R18, 0x1, PT ;  /* 0x000000011200780c */ /* 0x000fd60003f24070 */
[----:B------:R-:W-:Y:S05]  /*1fa0*/  @!P0 BRA `(.L_x_33) ;  /* 0x00000000002c8947 */ /* 0x000fea0003800000 */
[----:B------:R-:W-:-:S04]  /*1fb0*/  UIADD3 UR6, UR44, UR41, URZ ;  /* 0x000000292c067290 */ /* 0x000fc8000fffe03f */
[----:B------:R-:W-:-:S04]  /*1fc0*/  UIMAD.WIDE.U32 UR4, UR6, 0x24924925, URZ ;  /* 0x24924925060478a5 */ /* 0x000fc8000f8e003f */
[----:B------:R-:W-:-:S04]  /*1fd0*/  UIADD3 UR4, UR6, -UR5, URZ ;  /* 0x8000000506047290 */ /* 0x000fc8000fffe03f */
[----:B------:R-:W-:-:S04]  /*1fe0*/  ULEA.HI UR4, UR4, UR5, URZ, 0x1f ;  /* 0x0000000504047291 */ /* 0x000fc8000f8ff83f */
[----:B------:R-:W-:-:S04]  /*1ff0*/  USHF.R.U32.HI UR4, URZ, 0x2, UR4 ;  /* 0x000000023f047899 */ /* 0x000fc80008011604 */
[----:B------:R-:W-:-:S06]  /*2000*/  UIMAD UR4, UR4, -0x7, UR6 ;  /* 0xfffffff9040478a4 */ /* 0x000fcc000f8e0206 */
[----:B------:R-:W-:-:S04]  /*2010*/  IMAD.U32 R3, RZ, RZ, UR4 ;  /* 0x00000004ff037e24 */ /* 0x000fc8000f8e00ff */
[----:B------:R-:W-:-:S04]  /*2020*/  IMAD R0, R3, 0x8, R6 ;  /* 0x0000000803007824 */ /* 0x000fc800078e0206 */
[----:B------:R-:W-:-:S05]  /*2030*/  VIADD R0, R0, 0x38 ;  /* 0x0000003800007836 */ /* 0x000fca0000000000 */
[----:B------:R-:W-:-:S04]  /*2040*/  PRMT R0, R19, 0x654, R0 ;  /* 0x0000065413007816 */ /* 0x000fc80000000000 */
[----:B------:R0:W-:Y:S03]  /*2050*/  SYNCS.ARRIVE.TRANS64.RED.A1T0 RZ, [R0+URZ], RZ ;  /* 0x000000ff00ff79a7 */ /* 0x0001e6000810043f */
.L_x_33:
[----:B------:R-:W-:Y:S05]  /*2060*/  BSYNC B0 ;  /* 0x0000000000007941 */ /* 0x000fea0003800000 */
.L_x_32:
[----:B------:R-:W-:Y:S05]  /*2070*/  @P1 BRA `(.L_x_30) ;  /* 0x0000000000041947 */ /* 0x000fea0003800000 */
[----:B------:R-:W-:Y:S01]  /*2080*/  BPT.TRAP 0x1 ;  /* 0x000000040000795c */ /* 0x000fe20000300000 */
.L_x_30:
[----:B------:R-:W-:Y:S01]  /*2090*/  UISETP.GE.U32.AND UP1, UPT, UR43, 0x7, UPT ;  /* 0x000000072b00788c */ /* 0x000fe2000bf26070 */
[----:B------:R-:W-:Y:S01]  /*20a0*/  IMAD.SHL.U32 R100, R100, 0x80, RZ ;  /* 0x0000008064647824 */ /* 0x000fe200078e00ff */
[----:B------:R-:W-:Y:S01]  /*20b0*/  UIADD3 UR41, UR43, UR41, URZ ;  /* 0x000000292b297290 */ /* 0x000fe2000fffe03f */
[----:B------:R-:W-:Y:S01]  /*20c0*/  SHF.R.S32.HI R11, RZ, 0x1f, R101 ;  /* 0x0000001fff0b7819 */ /* 0x000fe20000011465 */
[----:B------:R-:W-:Y:S01]  /*20d0*/  ULDC UR10, c[0x0][0x288] ;  /* 0x0000a200000a7ab9 */ /* 0x000fe20000000800 */
[----:B------:R-:W-:Y:S01]  /*20e0*/  IMAD.SHL.U32 R6, R103, 0x80, RZ ;  /* 0x0000008067067824 */ /* 0x000fe200078e00ff */
[C---:B------:R-:W-:Y:S01]  /*20f0*/  LOP3.LUT R8, R100.reuse, 0x6, R95, 0xf8, !PT ;  /* 0x0000000664087812 */ /* 0x040fe200078ef85f */
[----:B------:R-:W-:Y:S01]  /*2100*/  UISETP.GT.U32.AND UP0, UPT, UR41, 0x6, UPT ;  /* 0x000000062900788c */ /* 0x000fe2000bf04070 */
[----:B------:R-:W-:Y:S01]  /*2110*/  ISETP.GE.AND P0, PT, R100, UR10, PT ;  /* 0x0000000a64007c0c */ /* 0x000fe2000bf06270 */
[----:B------:R-:W-:Y:S01]  /*2120*/  ULDC.64 UR6, c[0x0][0x5d0] ;  /* 0x0001740000067ab9 */ /* 0x000fe20000000a00 */
[----:B------:R-:W-:Y:S01]  /*2130*/  ULDC UR11, c[0x0][0x284] ;  /* 0x0000a100000b7ab9 */ /* 0x000fe20000000800 */
[----:B------:R-:W-:Y:S01]  /*2140*/  @UP1 UIMAD.WIDE.U32 UR4, UR41, 0x24924925, URZ ;  /* 0x24924925290418a5 */ /* 0x000fe2000f8e003f */
[----:B------:R-:W-:Y:S01]  /*2150*/  SHF.R.S32.HI R9, RZ, 0x1f, R8 ;  /* 0x0000001fff097819 */ /* 0x000fe20000011408 */
[----:B0-----:R-:W-:Y:S01]  /*2160*/  IMAD R0, R11, UR6, RZ ;  /* 0x000000060b007c24 */ /* 0x001fe2000f8e02ff */
[----:B------:R-:W-:Y:S01]  /*2170*/  UISETP.LT.U32.AND UP0, UPT, UR43, 0x7, UP0 ;  /* 0x000000072b00788c */ /* 0x000fe20008701070 */
[----:B------:R-:W-:Y:S01]  /*2180*/  ISETP.GE.OR P0, PT, R6, UR11, P0 ;  /* 0x0000000b06007c0c */ /* 0x000fe20008706670 */
[----:B------:R-:W-:Y:S01]  /*2190*/  @UP1 UIADD3 UR4, UR41, -UR5, URZ ;  /* 0x8000000529041290 */ /* 0x000fe2000fffe03f */
[C---:B------:R-:W-:Y:S01]  /*21a0*/  IMAD R3, R101.reuse, UR7, R0 ;  /* 0x0000000765037c24 */ /* 0x040fe2000f8e0200 */
[----:B------:R-:W-:Y:S01]  /*21b0*/  ULDC.64 UR8, c[0x0][0x5c8] ;  /* 0x0001720000087ab9 */ /* 0x000fe20000000a00 */
[----:B------:R-:W-:Y:S01]  /*21c0*/  IMAD.WIDE.U32 R4, R101, UR6, R8 ;  /* 0x0000000665047c25 */ /* 0x000fe2000f8e0008 */
[----:B------:R-:W-:-:S02]  /*21d0*/  USEL UR6, URZ, 0x1, !UP0 ;  /* 0x000000013f067887 */ /* 0x000fc4000c000000 */
[----:B------:R-:W-:Y:S01]  /*21e0*/  @UP1 ULEA.HI UR4, UR4, UR5, URZ, 0x1f ;  /* 0x0000000504041291 */ /* 0x000fe2000f8ff83f */
[----:B------:R-:W-:Y:S01]  /*21f0*/  IMAD.WIDE R104, R103, 0x80, R88 ;  /* 0x0000008067687825 */ /* 0x000fe200078e0258 */
[----:B------:R-:W-:Y:S02]  /*2200*/  ULOP3.LUT UR40, UR40, UR6, URZ, 0x3c, !UPT ;  /* 0x0000000628287292 */ /* 0x000fe4000f8e3c3f */
[----:B------:R-:W-:Y:S01]  /*2210*/  @UP1 USHF.R.U32.HI UR4, URZ, 0x2, UR4 ;  /* 0x000000023f041899 */ /* 0x000fe20008011604 */
[----:B------:R-:W-:Y:S02]  /*2220*/  IMAD.IADD R5, R5, 0x1, R3 ;  /* 0x0000000105057824 */ /* 0x000fe400078e0203 */
[----:B------:R-:W-:Y:S01]  /*2230*/  IMAD R3, R105, UR8, RZ ;  /* 0x0000000869037c24 */ /* 0x000fe2000f8e02ff */
[----:B------:R-:W-:Y:S01]  /*2240*/  @UP1 ULOP3.LUT UR40, UR40, 0x1, UR4, 0x78, !UPT ;  /* 0x0000000128281892 */ /* 0x000fe2000f8e7804 */
[----:B------:R-:W-:-:S04]  /*2250*/  IMAD.WIDE.U32 R106, R104, UR8, R4 ;  /* 0x00000008686a7c25 */ /* 0x000fc8000f8e0004 */
[----:B------:R-:W-:Y:S02]  /*2260*/  IMAD R7, R104, UR9, R3 ;  /* 0x0000000968077c24 */ /* 0x000fe4000f8e0203 */
[----:B------:R-:W-:Y:S01]  /*2270*/  IMAD.MOV.U32 R0, RZ, RZ, -0x1 ;  /* 0xffffffffff007424 */ /* 0x000fe200078e00ff */
[----:B------:R-:W-:Y:S06]  /*2280*/  @P0 BRA `(.L_x_34) ;  /* 0x0000004000100947 */ /* 0x000fec0003800000 */
[----:B-----5:R-:W-:Y:S01]  /*2290*/  FSETP.NEU.AND P1, PT, R90, RZ, PT ;  /* 0x000000ff5a00720b */ /* 0x020fe20003f2d000 */
[----:B------:R-:W-:Y:S01]  /*22a0*/  IMAD.IADD R4, R94, 0x1, -R100 ;  /* 0x000000015e047824 */ /* 0x000fe200078e0a64 */
[----:B------:R-:W-:Y:S01]  /*22b0*/  BSSY B0, `(.L_x_34) ;  /* 0x0000401000007945 */ /* 0x000fe20003800000 */
[----:B------:R-:W-:Y:S02]  /*22c0*/  IMAD.IADD R3, R99, 0x1, -R6 ;  /* 0x0000000163037824 */ /* 0x000fe400078e0a06 */
[----:B------:R-:W-:Y:S01]  /*22d0*/  IMAD.IADD R117, R107, 0x1, R7 ;  /* 0x000000016b757824 */ /* 0x000fe200078e0207 */
[----:B------:R-:W-:-:S04]  /*22e0*/  ISETP.GT.AND P0, PT, R4, RZ, PT ;  /* 0x000000ff0400720c */ /* 0x000fc80003f04270 */
[----:B------:R-:W-:-:S03]  /*22f0*/  ISETP.GT.AND P2, PT, R3, RZ, P0 ;  /* 0x000000ff0300720c */ /* 0x000fc60000744270 */
[----:B------:R-:W-:Y:S10]  /*2300*/  @!P1 BRA `(.L_x_35) ;  /* 0x0000002c001c9947 */ /* 0x000ff40003800000 */
[----:B------:R-:W0:Y:S01]  /*2310*/  LDC.64 R110, c[0x0][0x5b8] ;  /* 0x00016e00ff6e7b82 */ /* 0x000e220000000a00 */
[----:B------:R-:W-:-:S07]  /*2320*/  ULDC.64 UR4, c[0x0][0x5c0] ;  /* 0x0001700000047ab9 */ /* 0x000fce0000000a00 */
[----:B------:R-:W1:Y:S08]  /*2330*/  LDC.64 R112, c[0x0][0x5b0] ;  /* 0x00016c00ff707b82 */ /* 0x000e700000000a00 */
[----:B------:R-:W2:Y:S01]  /*2340*/  LDC.64 R114, c[0x0][0x5a8] ;  /* 0x00016a00ff727b82 */ /* 0x000ea20000000a00 */
[-C--:B0-----:R-:W-:Y:S02]  /*2350*/  IMAD R6, R11, R110.reuse, RZ ;  /* 0x0000006e0b067224 */ /* 0x081fe400078e02ff */
[----:B------:R-:W-:-:S04]  /*2360*/  IMAD.WIDE.U32 R108, R101, R110, R8 ;  /* 0x0000006e656c7225 */ /* 0x000fc800078e0008 */
[----:B------:R-:W-:Y:S02]  /*2370*/  IMAD R103, R101, R111, R6 ;  /* 0x0000006f65677224 */ /* 0x000fe400078e0206 */
[-C--:B-1----:R-:W-:Y:S02]  /*2380*/  IMAD R5, R105, R112.reuse, RZ ;  /* 0x0000007069057224 */ /* 0x082fe400078e02ff */
[----:B------:R-:W-:Y:S02]  /*2390*/  IMAD.IADD R13, R109, 0x1, R103 ;  /* 0x000000016d0d7824 */ /* 0x000fe400078e0267 */
[----:B------:R-:W-:Y:S02]  /*23a0*/  IMAD.MOV.U32 R12, RZ, RZ, R108 ;  /* 0x000000ffff0c7224 */ /* 0x000fe400078e006c */
[C---:B------:R-:W-:Y:S02]  /*23b0*/  IMAD R105, R104.reuse, R113, R5 ;  /* 0x0000007168697224 */ /* 0x040fe400078e0205 */
[----:B------:R-:W-:-:S04]  /*23c0*/  IMAD.WIDE.U32 R6, R104, R112, R12 ;  /* 0x0000007068067225 */ /* 0x000fc800078e000c */
[----:B------:R-:W-:Y:S01]  /*23d0*/  IMAD.IADD R5, R7, 0x1, R105 ;  /* 0x0000000107057824 */ /* 0x000fe200078e0269 */
[----:B--2---:R-:W-:-:S04]  /*23e0*/  LEA R14, P1, R6, R114, 0x2 ;  /* 0x00000072060e7211 */ /* 0x004fc800078210ff */
[----:B------:R-:W-:-:S05]  /*23f0*/  LEA.HI.X R15, R6, R115, R5, 0x2, P1 ;  /* 0x00000073060f7211 */ /* 0x000fca00008f1405 */
[----:B------:R0:W2:Y:S01]  /*2400*/  @P2 LDG.E.LTC128B R5, desc[UR38][R14.64] ;  /* 0x000000260e052981 */ /* 0x0000a2000c1e1920 */
[----:B------:R-:W-:Y:S01]  /*2410*/  LEA R10, P3, R106, UR4, 0x2 ;  /* 0x000000046a0a7c11 */ /* 0x000fe2000f8610ff */
[----:B------:R-:W-:Y:S01]  /*2420*/  IMAD.WIDE.U32 R6, R104, R112, R8 ;  /* 0x0000007068067225 */ /* 0x000fe200078e0008 */
[----:B------:R-:W-:Y:S01]  /*2430*/  ISETP.GT.AND P1, PT, R4, 0x1, PT ;  /* 0x000000010400780c */ /* 0x000fe20003f24270 */
[----:B------:R-:W-:Y:S02]  /*2440*/  BSSY B1, `(.L_x_36) ;  /* 0x0000012000017945 */ /* 0x000fe40003800000 */
[----:B------:R-:W-:Y:S02]  /*2450*/  IMAD.IADD R7, R105, 0x1, R7 ;  /* 0x0000000169077824 */ /* 0x000fe400078e0207 */
[----:B------:R-:W-:Y:S01]  /*2460*/  IMAD.WIDE.U32 R20, R101, R110, R6 ;  /* 0x0000006e65147225 */ /* 0x000fe200078e0006 */
[----:B0-----:R-:W-:-:S03]  /*2470*/  SHF.L.U64.HI R15, R112, 0x3, R113 ;  /* 0x00000003700f7819 */ /* 0x001fc60000010271 */
[----:B------:R-:W-:Y:S01]  /*2480*/  IMAD.IADD R7, R103, 0x1, R21 ;  /* 0x0000000167077824 */ /* 0x000fe200078e0215 */
[----:B------:R-:W-:Y:S01]  /*2490*/  LEA R6, P4, R20, R114, 0x2 ;  /* 0x0000007214067211 */ /* 0x000fe200078810ff */
[----:B------:R-:W-:-:S03]  /*24a0*/  IMAD.SHL.U32 R14, R112, 0x8, RZ ;  /* 0x00000008700e7824 */ /* 0x000fc600078e00ff */
[----:B------:R-:W-:Y:S01]  /*24b0*/  LEA.HI.X R7, R20, R115, R7, 0x2, P4 ;  /* 0x0000007314077211 */ /* 0x000fe200020f1407 */
[----:B------:R-:W-:Y:S01]  /*24c0*/  IMAD.WIDE.U32 R20, R104, R112, R14 ;  /* 0x0000007068147225 */ /* 0x000fe200078e000e */
[----:B--2---:R-:W-:-:S05]  /*24d0*/  LOP3.LUT R11, R5, 0xffffe000, RZ, 0xc0, !PT ;  /* 0xffffe000050b7812 */ /* 0x004fca00078ec0ff */
[----:B------:R-:W-:-:S04]  /*24e0*/  FMUL R11, R11, R90 ;  /* 0x0000005a0b0b7220 */ /* 0x000fc80000400000 */
[----:B------:R-:W-:Y:S01]  /*24f0*/  FFMA R107, R24, R23, R11 ;  /* 0x00000017186b7223 */ /* 0x000fe2000000000b */
[----:B------:R-:W-:Y:S02]  /*2500*/  LEA.HI.X R11, R106, UR5, R117, 0x2, P3 ;  /* 0x000000056a0b7c11 */ /* 0x000fe400098f1475 */
[----:B------:R-:W-:Y:S02]  /*2510*/  ISETP.GT.AND P3, PT, R3, RZ, P1 ;  /* 0x000000ff0300720c */ /* 0x000fe40000f64270 */
[----:B------:R-:W-:-:S05]  /*2520*/  F2FP.TF32.F32.PACK_B R107, R107 ;  /* 0x0000006bff6b723e */ /* 0x000fca00024050ff */
[----:B------:R0:W-:Y:S06]  /*2530*/  @P2 STG.E desc[UR38][R10.64], R107 ;  /* 0x0000006b0a002986 */ /* 0x0001ec000c101926 */
[----:B------:R-:W-:Y:S05]  /*2540*/  @!P3 BRA `(.L_x_37) ;  /* 0x000000000004b947 */ /* 0x000fea0003800000 */
[----:B------:R1:W5:Y:S02]  /*2550*/  LDG.E.LTC128B R5, desc[UR38][R6.64+0x4] ;  /* 0x0000042606057981 */ /* 0x000364000c1e1920 */
.L_x_37:
[----:B------:R-:W-:Y:S05]  /*2560*/  BSYNC B1 ;  /* 0x0000000000017941 */ /* 0x000fea0003800000 */
.L_x_36:
[----:B-----5:R-:W-:Y:S01]  /*2570*/  LOP3.LUT R15, R5, 0xffffe000, RZ, 0xc0, !PT ;  /* 0xffffe000050f7812 */ /* 0x020fe200078ec0ff */
[----:B------:R-:W-:Y:S01]  /*2580*/  IMAD.IADD R105, R105, 0x1, R21 ;  /* 0x0000000169697824 */ /* 0x000fe200078e0215 */
[----:B------:R-:W-:Y:S01]  /*2590*/  IADD3 R108, P2, R108, R20, RZ ;  /* 0x000000146c6c7210 */ /* 0x000fe20007f5e0ff */
[----:B------:R-:W-:Y:S01]  /*25a0*/  IMAD.MOV.U32 R24, RZ, RZ, R5 ;  /* 0x000000ffff187224 */ /* 0x000fe200078e0005 */
[----:B------:R-:W-:Y:S01]  /*25b0*/  ISETP.GT.AND P0, PT, R3, 0x8, P0 ;  /* 0x000000080300780c */ /* 0x000fe20000704270 */
[----:B------:R-:W-:Y:S02]  /*25c0*/  FMUL R12, R15, R90 ;  /* 0x0000005a0f0c7220 */ /* 0x000fe40000400000 */
[----:B------:R-:W-:Y:S01]  /*25d0*/  IMAD.X R13, R105, 0x1, R13, P2 ;  /* 0x00000001690d7824 */ /* 0x000fe200010e060d */
[----:B------:R-:W-:Y:S01]  /*25e0*/  LEA R14, P2, R108, R114, 0x2 ;  /* 0x000000726c0e7211 */ /* 0x000fe200078410ff */
[----:B------:R-:W-:-:S03]  /*25f0*/  FFMA R25, R25, R23, R12 ;  /* 0x0000001719197223 */ /* 0x000fc6000000000c */
[----:B------:R-:W-:Y:S02]  /*2600*/  LEA.HI.X R15, R108, R115, R13, 0x2, P2 ;  /* 0x000000736c0f7211 */ /* 0x000fe400010f140d */
[----:B------:R-:W-:-:S05]  /*2610*/  F2FP.TF32.F32.PACK_B R25, R25 ;  /* 0x00000019ff19723e */ /* 0x000fca00024050ff */
[----:B------:R2:W-:Y:S04]  /*2620*/  @P3 STG.E desc[UR38][R10.64+0x4], R25 ;  /* 0x000004190a003986 */ /* 0x0005e8000c101926 */
[----:B------:R-:W3:Y:S01]  /*2630*/  @P0 LDG.E.LTC128B R24, desc[UR38][R14.64] ;  /* 0x000000260e180981 */ /* 0x000ee2000c1e1920 */
[----:B------:R-:W-:Y:S01]  /*2640*/  IADD3 R20, P2, R8, R20, RZ ;  /* 0x0000001408147210 */ /* 0x000fe20007f5e0ff */
[----:B------:R-:W-:Y:S01]  /*2650*/  BSSY B1, `(.L_x_38) ;  /* 0x0000011000017945 */ /* 0x000fe20003800000 */
[----:B------:R-:W-:-:S03]  /*2660*/  ISETP.GT.AND P1, PT, R3, 0x8, P1 ;  /* 0x000000080300780c */ /* 0x000fc60000f24270 */
[----:B------:R-:W-:Y:S01]  /*2670*/  IMAD.X R21, R9, 0x1, R105, P2 ;  /* 0x0000000109157824 */ /* 0x000fe200010e0669 */
[C---:B------:R-:W-:Y:S02]  /*2680*/  SHF.L.U64.HI R9, R91.reuse, 0x2, R92 ;  /* 0x000000025b097819 */ /* 0x040fe4000001025c */
[----:B------:R-:W-:Y:S01]  /*2690*/  LEA R12, P2, R91, R10, 0x2 ;  /* 0x0000000a5b0c7211 */ /* 0x000fe200078410ff */
[----:B------:R-:W-:-:S04]  /*26a0*/  IMAD.WIDE.U32 R20, R101, R110, R20 ;  /* 0x0000006e65147225 */ /* 0x000fc800078e0014 */
[----:B------:R-:W-:Y:S01]  /*26b0*/  IMAD.X R13, R9, 0x1, R11, P2 ;  /* 0x00000001090d7824 */ /* 0x000fe200010e060b */
[----:B------:R-:W-:Y:S02]  /*26c0*/  LEA R8, P3, R20, R114, 0x2 ;  /* 0x0000007214087211 */ /* 0x000fe400078610ff */
[----:B---3--:R-:W-:-:S05]  /*26d0*/  LOP3.LUT R5, R24, 0xffffe000, RZ, 0xc0, !PT ;  /* 0xffffe00018057812 */ /* 0x008fca00078ec0ff */
[----:B------:R-:W-:-:S04]  /*26e0*/  FMUL R5, R5, R90 ;  /* 0x0000005a05057220 */ /* 0x000fc80000400000 */
[----:B------:R-:W-:Y:S01]  /*26f0*/  FFMA R101, R26, R23, R5 ;  /* 0x000000171a657223 */ /* 0x000fe20000000005 */
[----:B------:R-:W-:-:S04]  /*2700*/  IMAD.IADD R5, R103, 0x1, R21 ;  /* 0x0000000167057824 */ /* 0x000fc800078e0215 */
[----:B------:R-:W-:Y:S02]  /*2710*/  F2FP.TF32.F32.PACK_B R101, R101 ;  /* 0x00000065ff65723e */ /* 0x000fe400024050ff */
[----:B------:R-:W-:-:S03]  /*2720*/  LEA.HI.X R9, R20, R115, R5, 0x2, P3 ;  /* 0x0000007314097211 */ /* 0x000fc600018f1405 */
[----:B------:R2:W-:Y:S01]  /*2730*/  @P0 STG.E desc[UR38][R12.64], R101 ;  /* 0x000000650c000986 */ /* 0x0005e2000c101926 */
[----:B------:R-:W-:Y:S05]  /*2740*/  @!P1 BRA `(.L_x_39) ;  /* 0x0000000000049947 */ /* 0x000fea0003800000 */
[----:B------:R3:W5:Y:S02]  /*2750*/  LDG.E.LTC128B R24, desc[UR38][R8.64+0x4] ;  /* 0x0000042608187981 */ /* 0x000764000c1e1920 */
.L_x_39:
[----:B------:R-:W-:Y:S05]  /*2760*/  BSYNC B1 ;  /* 0x0000000000017941 */ /* 0x000fea0003800000 */
.L_x_38:
[----:B-----5:R-:W-:Y:S01]  /*2770*/  LOP3.LUT R5, R24, 0xffffe000, RZ, 0xc0, !PT ;  /* 0xffffe00018057812 */ /* 0x020fe200078ec0ff */
[----:B------:R-:W-:Y:S01]  /*2780*/  BSSY B1, `(.L_x_40) ;  /* 0x0000009000017945 */ /* 0x000fe20003800000 */
[----:B------:R-:W-:-:S03]  /*2790*/  ISETP.GT.AND P0, PT, R4, 0x8, PT ;  /* 0x000000080400780c */ /* 0x000fc60003f04270 */
[----:B------:R-:W-:Y:S01]  /*27a0*/  FMUL R14, R5, R90 ;  /* 0x0000005a050e7220 */ /* 0x000fe20000400000 */
[----:B------:R-:W-:-:S03]  /*27b0*/  ISETP.GT.AND P2, PT, R3, RZ, P0 ;  /* 0x000000ff0300720c */ /* 0x000fc60000744270 */
[----:B------:R-:W-:-:S05]  /*27c0*/  FFMA R27, R27, R23, R14 ;  /* 0x000000171b1b7223 */ /* 0x000fca000000000e */
[----:B------:R-:W-:-:S05]  /*27d0*/  F2FP.TF32.F32.PACK_B R27, R27 ;  /* 0x0000001bff1b723e */ /* 0x000fca00024050ff */
[----:B------:R4:W-:Y:S01]  /*27e0*/  @P1 STG.E desc[UR38][R12.64+0x4], R27 ;  /* 0x0000041b0c001986 */ /* 0x0009e2000c101926 */
[----:B------:R-:W-:Y:S05]  /*27f0*/  @!P2 BRA `(.L_x_41) ;  /* 0x000000000004a947 */ /* 0x000fea0003800000 */
[----:B------:R0:W5:Y:S02]  /*2800*/  LDG.E.LTC128B R24, desc[UR38][R6.64+0x20] ;  /* 0x0000202606187981 */ /* 0x000164000c1e1920 */
.L_x_41:
[----:B------:R-:W-:Y:S05]  /*2810*/  BSYNC B1 ;  /* 0x0000000000017941 */ /* 0x000fea0003800000 */
.L_x_40:
        /* <DEDUP_REMOVED lines=10> */
.L_x_43:
[----:B------:R-:W-:Y:S05]  /*28c0*/  BSYNC B1 ;  /* 0x0000000000017941 */ /* 0x000fea0003800000 */
.L_x_42:
[----:B0----5:R-:W-:Y:S01]  /*28d0*/  LOP3.LUT R5, R24, 0xffffe000, RZ, 0xc0, !PT ;  /* 0xffffe00018057812 */ /* 0x021fe200078ec0ff */
[----:B------:R-:W-:Y:S01]  /*28e0*/  BSSY B1, `(.L_x_44) ;  /* 0x0000008000017945 */ /* 0x000fe20003800000 */
[----:B------:R-:W-:-:S03]  /*28f0*/  ISETP.GT.AND P0, PT, R3, 0x8, P0 ;  /* 0x000000080300780c */ /* 0x000fc60000704270 */
[----:B------:R-:W-:-:S04]  /*2900*/  FMUL R14, R5, R90 ;  /* 0x0000005a050e7220 */ /* 0x000fc80000400000 */
[----:B------:R-:W-:-:S05]  /*2910*/  FFMA R29, R29, R23, R14 ;  /* 0x000000171d1d7223 */ /* 0x000fca000000000e */
[----:B------:R-:W-:-:S05]  /*2920*/  F2FP.TF32.F32.PACK_B R29, R29 ;  /* 0x0000001dff1d723e */ /* 0x000fca00024050ff */
[----:B------:R0:W-:Y:S01]  /*2930*/  @P3 STG.E desc[UR38][R10.64+0x24], R29 ;  /* 0x0000241d0a003986 */ /* 0x0001e2000c101926 */
[----:B------:R-:W-:Y:S05]  /*2940*/  @!P0 BRA `(.L_x_45) ;  /* 0x0000000000048947 */ /* 0x000fea0003800000 */
[----:B------:R0:W5:Y:S02]  /*2950*/  LDG.E.LTC128B R24, desc[UR38][R8.64+0x20] ;  /* 0x0000202608187981 */ /* 0x000164000c1e1920 */
.L_x_45:
[----:B------:R-:W-:Y:S05]  /*2960*/  BSYNC B1 ;  /* 0x0000000000017941 */ /* 0x000fea0003800000 */
.L_x_44:
[----:B-----5:R-:W-:Y:S01]  /*2970*/  LOP3.LUT R5, R24, 0xffffe000, RZ, 0xc0, !PT ;  /* 0xffffe00018057812 */ /* 0x020fe200078ec0ff */
        /* <DEDUP_REMOVED lines=8> */
.L_x_47:
[----:B------:R-:W-:Y:S05]  /*2a00*/  BSYNC B1 ;  /* 0x0000000000017941 */ /* 0x000fea0003800000 */
.L_x_46:
[----:B0----5:R-:W-:Y:S01]  /*2a10*/  LOP3.LUT R5, R24, 0xffffe000, RZ, 0xc0, !PT ;  /* 0xffffe00018057812 */ /* 0x021fe200078ec0ff */
        /* <DEDUP_REMOVED lines=9> */
.L_x_49:
[----:B------:R-:W-:Y:S05]  /*2ab0*/  BSYNC B1 ;  /* 0x0000000000017941 */ /* 0x000fea0003800000 */
.L_x_48:
        /* <DEDUP_REMOVED lines=10> */
.L_x_51:
[----:B------:R-:W-:Y:S05]  /*2b60*/  BSYNC B1 ;  /* 0x0000000000017941 */ /* 0x000fea0003800000 */
.L_x_50:
        /* <DEDUP_REMOVED lines=9> */
.L_x_53:
[----:B------:R-:W-:Y:S05]  /*2c00*/  BSYNC B1 ;  /* 0x0000000000017941 */ /* 0x000fea0003800000 */
.L_x_52:
        /* <DEDUP_REMOVED lines=9> */
.L_x_55:
[----:B------:R-:W-:Y:S05]  /*2ca0*/  BSYNC B1 ;  /* 0x0000000000017941 */ /* 0x000fea0003800000 */
.L_x_54:
        /* <DEDUP_REMOVED lines=10> */
.L_x_57:
[----:B------:R-:W-:Y:S05]  /*2d50*/  BSYNC B1 ;  /* 0x0000000000017941 */ /* 0x000fea0003800000 */
.L_x_56:
        /* <DEDUP_REMOVED lines=10> */
.L_x_59:
[----:B------:R-:W-:Y:S05]  /*2e00*/  BSYNC B1 ;  /* 0x0000000000017941 */ /* 0x000fea0003800000 */
.L_x_58:
        /* <DEDUP_REMOVED lines=9> */
.L_x_61:
[----:B------:R-:W-:Y:S05]  /*2ea0*/  BSYNC B1 ;  /* 0x0000000000017941 */ /* 0x000fea0003800000 */
.L_x_60:
        /* <DEDUP_REMOVED lines=9> */
.L_x_63:
[----:B------:R-:W-:Y:S05]  /*2f40*/  BSYNC B1 ;  /* 0x0000000000017941 */ /* 0x000fea0003800000 */
.L_x_62:
        /* <DEDUP_REMOVED lines=10> */
.L_x_65:
[----:B------:R-:W-:Y:S05]  /*2ff0*/  BSYNC B1 ;  /* 0x0000000000017941 */ /* 0x000fea0003800000 */
.L_x_64:
        /* <DEDUP_REMOVED lines=10> */
.L_x_67:
[----:B------:R-:W-:Y:S05]  /*30a0*/  BSYNC B1 ;  /* 0x0000000000017941 */ /* 0x000fea0003800000 */
.L_x_66:
        /* <DEDUP_REMOVED lines=9> */
.L_x_69:
[----:B------:R-:W-:Y:S05]  /*3140*/  BSYNC B1 ;  /* 0x0000000000017941 */ /* 0x000fea0003800000 */
.L_x_68:
        /* <DEDUP_REMOVED lines=9> */
.L_x_71:
[----:B------:R-:W-:Y:S05]  /*31e0*/  BSYNC B1 ;  /* 0x0000000000017941 */ /* 0x000fea0003800000 */
.L_x_70:
        /* <DEDUP_REMOVED lines=10> */
.L_x_73:
[----:B------:R-:W-:Y:S05]  /*3290*/  BSYNC B1 ;  /* 0x0000000000017941 */ /* 0x000fea0003800000 */
.L_x_72:
        /* <DEDUP_REMOVED lines=10> */
.L_x_75:
[----:B------:R-:W-:Y:S05]  /*3340*/  BSYNC B1 ;  /* 0x0000000000017941 */ /* 0x000fea0003800000 */
.L_x_74:
        /* <DEDUP_REMOVED lines=9> */
.L_x_77:
[----:B------:R-:W-:Y:S05]  /*33e0*/  BSYNC B1 ;  /* 0x0000000000017941 */ /* 0x000fea0003800000 */
.L_x_76:
        /* <DEDUP_REMOVED lines=9> */
.L_x_79:
[----:B------:R-:W-:Y:S05]  /*3480*/  BSYNC B1 ;  /* 0x0000000000017941 */ /* 0x000fea0003800000 */
.L_x_78:
        /* <DEDUP_REMOVED lines=10> */
.L_x_81:
[----:B------:R-:W-:Y:S05]  /*3530*/  BSYNC B1 ;  /* 0x0000000000017941 */ /* 0x000fea0003800000 */
.L_x_80:
        /* <DEDUP_REMOVED lines=10> */
.L_x_83:
[----:B------:R-:W-:Y:S05]  /*35e0*/  BSYNC B1 ;  /* 0x0000000000017941 */ /* 0x000fea0003800000 */
.L_x_82:
        /* <DEDUP_REMOVED lines=9> */
.L_x_85:
[----:B------:R-:W-:Y:S05]  /*3680*/  BSYNC B1 ;  /* 0x0000000000017941 */ /* 0x000fea0003800000 */
.L_x_84:
        /* <DEDUP_REMOVED lines=9> */
.L_x_87:
[----:B------:R-:W-:Y:S05]  /*3720*/  BSYNC B1 ;  /* 0x0000000000017941 */ /* 0x000fea0003800000 */
.L_x_86:
        /* <DEDUP_REMOVED lines=10> */
.L_x_89:
[----:B------:R-:W-:Y:S05]  /*37d0*/  BSYNC B1 ;  /* 0x0000000000017941 */ /* 0x000fea0003800000 */
.L_x_88:
        /* <DEDUP_REMOVED lines=10> */
.L_x_91:
[----:B------:R-:W-:Y:S05]  /*3880*/  BSYNC B1 ;  /* 0x0000000000017941 */ /* 0x000fea0003800000 */
.L_x_90:
        /* <DEDUP_REMOVED lines=9> */
.L_x_93:
[----:B------:R-:W-:Y:S05]  /*3920*/  BSYNC B1 ;  /* 0x0000000000017941 */ /* 0x000fea0003800000 */
.L_x_92:
        /* <DEDUP_REMOVED lines=9> */
.L_x_95:
[----:B------:R-:W-:Y:S05]  /*39c0*/  BSYNC B1 ;  /* 0x0000000000017941 */ /* 0x000fea0003800000 */
.L_x_94:
        /* <DEDUP_REMOVED lines=10> */
.L_x_97:
[----:B------:R-:W-:Y:S05]  /*3a70*/  BSYNC B1 ;  /* 0x0000000000017941 */ /* 0x000fea0003800000 */
.L_x_96:
        /* <DEDUP_REMOVED lines=10> */
.L_x_99:
[----:B------:R-:W-:Y:S05]  /*3b20*/  BSYNC B1 ;  /* 0x0000000000017941 */ /* 0x000fea0003800000 */
.L_x_98:
        /* <DEDUP_REMOVED lines=9> */
.L_x_101:
[----:B------:R-:W-:Y:S05]  /*3bc0*/  BSYNC B1 ;  /* 0x0000000000017941 */ /* 0x000fea0003800000 */
.L_x_100:
        /* <DEDUP_REMOVED lines=9> */
.L_x_103:
[----:B------:R-:W-:Y:S05]  /*3c60*/  BSYNC B1 ;  /* 0x0000000000017941 */ /* 0x000fea0003800000 */
.L_x_102:
        /* <DEDUP_REMOVED lines=10> */
.L_x_105:
[----:B------:R-:W-:Y:S05]  /*3d10*/  BSYNC B1 ;  /* 0x0000000000017941 */ /* 0x000fea0003800000 */
.L_x_104:
        /* <DEDUP_REMOVED lines=10> */
.L_x_107:
[----:B------:R-:W-:Y:S05]  /*3dc0*/  BSYNC B1 ;  /* 0x0000000000017941 */ /* 0x000fea0003800000 */
.L_x_106:
        /* <DEDUP_REMOVED lines=9> */
.L_x_109:
[----:B------:R-:W-:Y:S05]  /*3e60*/  BSYNC B1 ;  /* 0x0000000000017941 */ /* 0x000fea0003800000 */
.L_x_108:
        /* <DEDUP_REMOVED lines=9> */
.L_x_111:
[----:B------:R-:W-:Y:S05]  /*3f00*/  BSYNC B1 ;  /* 0x0000000000017941 */ /* 0x000fea0003800000 */
.L_x_110:
        /* <DEDUP_REMOVED lines=10> */
.L_x_113:
[----:B------:R-:W-:Y:S05]  /*3fb0*/  BSYNC B1 ;  /* 0x0000000000017941 */ /* 0x000fea0003800000 */
.L_x_112:
        /* <DEDUP_REMOVED lines=10> */
.L_x_115:
[----:B------:R-:W-:Y:S05]  /*4060*/  BSYNC B1 ;  /* 0x0000000000017941 */ /* 0x000fea0003800000 */
.L_x_114:
        /* <DEDUP_REMOVED lines=9> */
.L_x_117:
[----:B------:R-:W-:Y:S05]  /*4100*/  BSYNC B1 ;  /* 0x0000000000017941 */ /* 0x000fea0003800000 */
.L_x_116:
        /* <DEDUP_REMOVED lines=9> */
.L_x_119:
[----:B------:R-:W-:Y:S05]  /*41a0*/  BSYNC B1 ;  /* 0x0000000000017941 */ /* 0x000fea0003800000 */
.L_x_118:
        /* <DEDUP_REMOVED lines=10> */
.L_x_121:
[----:B------:R-:W-:Y:S05]  /*4250*/  BSYNC B1 ;  /* 0x0000000000017941 */ /* 0x000fea0003800000 */
.L_x_120:
        /* <DEDUP_REMOVED lines=10> */
.L_x_123:
[----:B------:R-:W-:Y:S05]  /*4300*/  BSYNC B1 ;  /* 0x0000000000017941 */ /* 0x000fea0003800000 */
.L_x_122:
        /* <DEDUP_REMOVED lines=9> */
.L_x_125:
[----:B------:R-:W-:Y:S05]  /*43a0*/  BSYNC B1 ;  /* 0x0000000000017941 */ /* 0x000fea0003800000 */
.L_x_124:
        /* <DEDUP_REMOVED lines=9> */
.L_x_127:
[----:B------:R-:W-:Y:S05]  /*4440*/  BSYNC B1 ;  /* 0x0000000000017941 */ /* 0x000fea0003800000 */
.L_x_126:
        /* <DEDUP_REMOVED lines=10> */
.L_x_129:
[----:B------:R-:W-:Y:S05]  /*44f0*/  BSYNC B1 ;  /* 0x0000000000017941 */ /* 0x000fea0003800000 */
.L_x_128:
        /* <DEDUP_REMOVED lines=10> */
.L_x_131:
[----:B------:R-:W-:Y:S05]  /*45a0*/  BSYNC B1 ;  /* 0x0000000000017941 */ /* 0x000fea0003800000 */
.L_x_130:
        /* <DEDUP_REMOVED lines=9> */
.L_x_133:
[----:B------:R-:W-:Y:S05]  /*4640*/  BSYNC B1 ;  /* 0x0000000000017941 */ /* 0x000fea0003800000 */
.L_x_132:
        /* <DEDUP_REMOVED lines=9> */
.L_x_135:
[----:B------:R-:W-:Y:S05]  /*46e0*/  BSYNC B1 ;  /* 0x0000000000017941 */ /* 0x000fea0003800000 */
.L_x_134:
        /* <DEDUP_REMOVED lines=10> */
.L_x_137:
[----:B------:R-:W-:Y:S05]  /*4790*/  BSYNC B1 ;  /* 0x0000000000017941 */ /* 0x000fea0003800000 */
.L_x_136:
        /* <DEDUP_REMOVED lines=10> */
.L_x_139:
[----:B------:R-:W-:Y:S05]  /*4840*/  BSYNC B1 ;  /* 0x0000000000017941 */ /* 0x000fea0003800000 */
.L_x_138:
        /* <DEDUP_REMOVED lines=9> */
.L_x_141:
[----:B------:R-:W-:Y:S05]  /*48e0*/  BSYNC B1 ;  /* 0x0000000000017941 */ /* 0x000fea0003800000 */
.L_x_140:
        /* <DEDUP_REMOVED lines=9> */
.L_x_143:
[----:B------:R-:W-:Y:S05]  /*4980*/  BSYNC B1 ;  /* 0x0000000000017941 */ /* 0x000fea0003800000 */
.L_x_142:
        /* <DEDUP_REMOVED lines=10> */
.L_x_145:
[----:B------:R-:W-:Y:S05]  /*4a30*/  BSYNC B1 ;  /* 0x0000000000017941 */ /* 0x000fea0003800000 */
.L_x_144:
        /* <DEDUP_REMOVED lines=10> */
.L_x_147:
[----:B------:R-:W-:Y:S05]  /*4ae0*/  BSYNC B1 ;  /* 0x0000000000017941 */ /* 0x000fea0003800000 */
.L_x_146:
        /* <DEDUP_REMOVED lines=9> */
.L_x_149:
[----:B------:R-:W-:Y:S05]  /*4b80*/  BSYNC B1 ;  /* 0x0000000000017941 */ /* 0x000fea0003800000 */
.L_x_148:
        /* <DEDUP_REMOVED lines=9> */
.L_x_151:
[----:B------:R-:W-:Y:S05]  /*4c20*/  BSYNC B1 ;  /* 0x0000000000017941 */ /* 0x000fea0003800000 */
.L_x_150:
        /* <DEDUP_REMOVED lines=10> */
.L_x_153:
[----:B------:R-:W-:Y:S05]  /*4cd0*/  BSYNC B1 ;  /* 0x0000000000017941 */ /* 0x000fea0003800000 */
.L_x_152:
[----:B-----5:R-:W-:Y:S01]  /*4ce0*/  LOP3.LUT R5, R24, 0xffffe000, RZ, 0xc0, !PT ;  /* 0xffffe00018057812 */ /* 0x020fe200078ec0ff */
[----:B------:R-:W-:Y:S01]  /*4cf0*/  BSSY B1, `(.L_x_154) ;  /* 0x000000b000017945 */ /* 0x000fe20003800000 */
[----:B------:R-:W-:Y:S01]  /*4d00*/  ISETP.GT.AND P1, PT, R4, 0x79, PT ;  /* 0x000000790400780c */ /* 0x000fe20003f24270 */
[----:B------:R-:W-:Y:S02]  /*4d10*/  @P2 IMAD.MOV.U32 R4, RZ, RZ, R10 ;  /* 0x000000ffff042224 */ /* 0x000fe400078e000a */
[----:B------:R-:W-:Y:S01]  /*4d20*/  FMUL R5, R5, R90 ;  /* 0x0000005a05057220 */ /* 0x000fe20000400000 */
[----:B------:R-:W-:-:S03]  /*4d30*/  ISETP.GT.AND P3, PT, R3, RZ, P1 ;  /* 0x000000ff0300720c */ /* 0x000fc60000f64270 */
[----:B------:R-:W-:Y:S01]  /*4d40*/  FFMA R15, R84, R23, R5 ;  /* 0x00000017540f7223 */ /* 0x000fe20000000005 */
[----:B------:R-:W-:-:S04]  /*4d50*/  @P2 IMAD.MOV.U32 R5, RZ, RZ, R11 ;  /* 0x000000ffff052224 */ /* 0x000fc800078e000b */
[----:B------:R-:W-:-:S05]  /*4d60*/  F2FP.TF32.F32.PACK_B R15, R15 ;  /* 0x0000000fff0f723e */ /* 0x000fca00024050ff */
[----:B------:R0:W-:Y:S01]  /*4d70*/  @P2 STG.E desc[UR38][R4.64+0x1e0], R15 ;  /* 0x0001e00f04002986 */ /* 0x0001e2000c101926 */
[----:B------:R-:W-:Y:S05]  /*4d80*/  @!P3 BRA `(.L_x_155) ;  /* 0x000000000004b947 */ /* 0x000fea0003800000 */
[----:B------:R0:W5:Y:S02]  /*4d90*/  LDG.E.LTC128B R24, desc[UR38][R6.64+0x1e4] ;  /* 0x0001e42606187981 */ /* 0x000164000c1e1920 */
.L_x_155:
[----:B------:R-:W-:Y:S05]  /*4da0*/  BSYNC B1 ;  /* 0x0000000000017941 */ /* 0x000fea0003800000 */
.L_x_154:
        /* <DEDUP_REMOVED lines=9> */
.L_x_157:
[----:B------:R-:W-:Y:S05]  /*4e40*/  BSYNC B1 ;  /* 0x0000000000017941 */ /* 0x000fea0003800000 */
.L_x_156:
[----:B-----5:R-:W-:Y:S01]  /*4e50*/  LOP3.LUT R5, R24, 0xffffe000, RZ, 0xc0, !PT ;  /* 0xffffe00018057812 */ /* 0x020fe200078ec0ff */
[----:B------:R-:W-:Y:S01]  /*4e60*/  @P0 IMAD.MOV.U32 R4, RZ, RZ, R12 ;  /* 0x000000ffff040224 */ /* 0x000fe200078e000c */
[----:B------:R-:W-:Y:S01]  /*4e70*/  ISETP.GT.AND P1, PT, R3, 0x8, P1 ;  /* 0x000000080300780c */ /* 0x000fe20000f24270 */
[----:B------:R-:W-:Y:S02]  /*4e80*/  BSSY B1, `(.L_x_158) ;  /* 0x0000008000017945 */ /* 0x000fe40003800000 */
[----:B------:R-:W-:-:S04]  /*4e90*/  FMUL R5, R5, R90 ;  /* 0x0000005a05057220 */ /* 0x000fc80000400000 */
[----:B-1----:R-:W-:Y:S01]  /*4ea0*/  FFMA R7, R86, R23, R5 ;  /* 0x0000001756077223 */ /* 0x002fe20000000005 */
[----:B------:R-:W-:-:S04]  /*4eb0*/  @P0 IMAD.MOV.U32 R5, RZ, RZ, R13 ;  /* 0x000000ffff050224 */ /* 0x000fc800078e000d */
[----:B------:R-:W-:-:S05]  /*4ec0*/  F2FP.TF32.F32.PACK_B R7, R7 ;  /* 0x00000007ff07723e */ /* 0x000fca00024050ff */
[----:B------:R1:W-:Y:S01]  /*4ed0*/  @P0 STG.E desc[UR38][R4.64+0x1e0], R7 ;  /* 0x0001e00704000986 */ /* 0x0003e2000c101926 */
[----:B------:R-:W-:Y:S05]  /*4ee0*/  @!P1 BRA `(.L_x_159) ;  /* 0x0000000000049947 */ /* 0x000fea0003800000 */
[----:B------:R0:W5:Y:S02]  /*4ef0*/  LDG.E.LTC128B R24, desc[UR38][R8.64+0x1e4] ;  /* 0x0001e42608187981 */ /* 0x000164000c1e1920 */
.L_x_159:
[----:B------:R-:W-:Y:S05]  /*4f00*/  BSYNC B1 ;  /* 0x0000000000017941 */ /* 0x000fea0003800000 */
.L_x_158:
[----:B------:R-:W-:Y:S05]  /*4f10*/  @!P1 BRA `(.L_x_160) ;  /* 0x0000001000e89947 */ /* 0x000fea0003800000 */
[----:B-----5:R-:W-:-:S05]  /*4f20*/  LOP3.LUT R3, R24, 0xffffe000, RZ, 0xc0, !PT ;  /* 0xffffe00018037812 */ /* 0x020fca00078ec0ff */
[----:B-1----:R-:W-:-:S04]  /*4f30*/  FMUL R4, R3, R90 ;  /* 0x0000005a03047220 */ /* 0x002fc80000400000 */
[----:B------:R-:W-:-:S05]  /*4f40*/  FFMA R87, R87, R23, R4 ;  /* 0x0000001757577223 */ /* 0x000fca0000000004 */
[----:B------:R-:W-:-:S05]  /*4f50*/  F2FP.TF32.F32.PACK_B R87, R87 ;  /* 0x00000057ff57723e */ /* 0x000fca00024050ff */
[----:B------:R1:W-:Y:S01]  /*4f60*/  STG.E desc[UR38][R12.64+0x1e4], R87 ;  /* 0x0001e4570c007986 */ /* 0x0003e2000c101926 */
[----:B------:R-:W-:Y:S05]  /*4f70*/  BRA `(.L_x_160) ;  /* 0x0000001000d07947 */ /* 0x000fea0003800000 */
.L_x_35:
[----:B------:R-:W-:Y:S01]  /*4f80*/  ISETP.GT.AND P4, PT, R4, 0x1, PT ;  /* 0x000000010400780c */ /* 0x000fe20003f84270 */
[----:B------:R-:W-:Y:S01]  /*4f90*/  ULDC.64 UR4, c[0x0][0x5c0] ;  /* 0x0001700000047ab9 */ /* 0x000fe20000000a00 */
[-C--:B------:R-:W-:Y:S01]  /*4fa0*/  FMUL R5, R24, R23.reuse ;  /* 0x0000001718057220 */ /* 0x080fe20000400000 */
[----:B------:R-:W-:Y:S01]  /*4fb0*/  LEA R6, P3, R106, UR4, 0x2 ;  /* 0x000000046a067c11 */ /* 0x000fe2000f8610ff */
[-C--:B------:R-:W-:Y:S01]  /*4fc0*/  FMUL R25, R25, R23.reuse ;  /* 0x0000001719197220 */ /* 0x080fe20000400000 */
[----:B------:R-:W-:Y:S01]  /*4fd0*/  ISETP.GT.AND P1, PT, R3, RZ, P4 ;  /* 0x000000ff0300720c */ /* 0x000fe20002724270 */
[-C--:B------:R-:W-:Y:S01]  /*4fe0*/  FMUL R11, R26, R23.reuse ;  /* 0x000000171a0b7220 */ /* 0x080fe20000400000 */
[----:B------:R-:W-:Y:S01]  /*4ff0*/  LEA.HI.X R7, R106, UR5, R117, 0x2, P3 ;  /* 0x000000056a077c11 */ /* 0x000fe200098f1475 */
[----:B------:R-:W-:Y:S01]  /*5000*/  FMUL R27, R27, R23 ;  /* 0x000000171b1b7220 */ /* 0x000fe20000400000 */
[----:B------:R-:W-:Y:S01]  /*5010*/  F2FP.TF32.F32.PACK_B R5, R5 ;  /* 0x00000005ff05723e */ /* 0x000fe200024050ff */
[----:B------:R-:W-:Y:S01]  /*5020*/  FMUL R29, R29, R23 ;  /* 0x000000171d1d7220 */ /* 0x000fe20000400000 */
[----:B------:R-:W-:Y:S01]  /*5030*/  F2FP.TF32.F32.PACK_B R25, R25 ;  /* 0x00000019ff19723e */ /* 0x000fe200024050ff */
[-C--:B------:R-:W-:Y:S01]  /*5040*/  FMUL R31, R31, R23.reuse ;  /* 0x000000171f1f7220 */ /* 0x080fe20000400000 */
[C---:B------:R-:W-:Y:S01]  /*5050*/  SHF.L.U64.HI R9, R91.reuse, 0x2, R92 ;  /* 0x000000025b097819 */ /* 0x040fe2000001025c */
[----:B------:R0:W-:Y:S01]  /*5060*/  @P2 STG.E desc[UR38][R6.64], R5 ;  /* 0x0000000506002986 */ /* 0x0001e2000c101926 */
[----:B------:R-:W-:Y:S01]  /*5070*/  LEA R8, P3, R91, R6, 0x2 ;  /* 0x000000065b087211 */ /* 0x000fe200078610ff */
[-C--:B------:R-:W-:Y:S01]  /*5080*/  FMUL R13, R32, R23.reuse ;  /* 0x00000017200d7220 */ /* 0x080fe20000400000 */
[C---:B------:R-:W-:Y:S01]  /*5090*/  ISETP.GT.AND P2, PT, R4.reuse, 0x8, PT ;  /* 0x000000080400780c */ /* 0x040fe20003f44270 */
[----:B------:R-:W-:Y:S01]  /*50a0*/  @P1 STG.E desc[UR38][R6.64+0x4], R25 ;  /* 0x0000041906001986 */ /* 0x000fe2000c101926 */
[----:B------:R-:W-:Y:S01]  /*50b0*/  ISETP.GT.AND P1, PT, R4, 0x9, PT ;  /* 0x000000090400780c */ /* 0x000fe20003f24270 */
[----:B------:R-:W-:Y:S01]  /*50c0*/  IMAD.X R9, R9, 0x1, R7, P3 ;  /* 0x0000000109097824 */ /* 0x000fe200018e0607 */
[----:B------:R-:W-:Y:S01]  /*50d0*/  ISETP.GT.AND P0, PT, R3, 0x8, P0 ;  /* 0x000000080300780c */ /* 0x000fe20000704270 */
[-C--:B------:R-:W-:Y:S01]  /*50e0*/  FMUL R33, R33, R23.reuse ;  /* 0x0000001721217220 */ /* 0x080fe20000400000 */
[----:B------:R-:W-:Y:S01]  /*50f0*/  ISETP.GT.AND P4, PT, R3, 0x8, P4 ;  /* 0x000000080300780c */ /* 0x000fe20002784270 */
[-C--:B------:R-:W-:Y:S01]  /*5100*/  FMUL R35, R35, R23.reuse ;  /* 0x0000001723237220 */ /* 0x080fe20000400000 */
[C---:B------:R-:W-:Y:S01]  /*5110*/  ISETP.GT.AND P5, PT, R3.reuse, RZ, P2 ;  /* 0x000000ff0300720c */ /* 0x040fe200017a4270 */
[-C--:B0-----:R-:W-:Y:S01]  /*5120*/  FMUL R5, R28, R23.reuse ;  /* 0x000000171c057220 */ /* 0x081fe20000400000 */
[----:B------:R-:W-:Y:S01]  /*5130*/  ISETP.GT.AND P3, PT, R3, RZ, P1 ;  /* 0x000000ff0300720c */ /* 0x000fe20000f64270 */
[----:B------:R-:W-:Y:S01]  /*5140*/  FMUL R37, R37, R23 ;  /* 0x0000001725257220 */ /* 0x000fe20000400000 */
[----:B------:R-:W-:Y:S01]  /*5150*/  F2FP.TF32.F32.PACK_B R11, R11 ;  /* 0x0000000bff0b723e */ /* 0x000fe200024050ff */
[----:B------:R-:W-:Y:S01]  /*5160*/  FMUL R39, R39, R23 ;  /* 0x0000001727277220 */ /* 0x000fe20000400000 */
[----:B------:R-:W-:Y:S01]  /*5170*/  F2FP.TF32.F32.PACK_B R27, R27 ;  /* 0x0000001bff1b723e */ /* 0x000fe200024050ff */
[----:B------:R-:W-:Y:S01]  /*5180*/  FMUL R41, R41, R23 ;  /* 0x0000001729297220 */ /* 0x000fe20000400000 */
[----:B------:R-:W-:Y:S01]  /*5190*/  F2FP.TF32.F32.PACK_B R5, R5 ;  /* 0x00000005ff05723e */ /* 0x000fe200024050ff */
[----:B------:R0:W-:Y:S01]  /*51a0*/  @P0 STG.E desc[UR38][R8.64], R11 ;  /* 0x0000000b08000986 */ /* 0x0001e2000c101926 */
[----:B------:R-:W-:Y:S01]  /*51b0*/  F2FP.TF32.F32.PACK_B R29, R29 ;  /* 0x0000001dff1d723e */ /* 0x000fe200024050ff */
[-C--:B------:R-:W-:Y:S01]  /*51c0*/  FMUL R43, R43, R23.reuse ;  /* 0x000000172b2b7220 */ /* 0x080fe20000400000 */
[C---:B------:R-:W-:Y:S01]  /*51d0*/  ISETP.GT.AND P0, PT, R4.reuse, 0x10, PT ;  /* 0x000000100400780c */ /* 0x040fe20003f04270 */
[----:B------:R-:W-:Y:S01]  /*51e0*/  @P4 STG.E desc[UR38][R8.64+0x4], R27 ;  /* 0x0000041b08004986 */ /* 0x000fe2000c101926 */
[----:B------:R-:W-:Y:S01]  /*51f0*/  ISETP.GT.AND P2, PT, R3, 0x8, P2 ;  /* 0x000000080300780c */ /* 0x000fe20001744270 */
[-C--:B------:R-:W-:Y:S01]  /*5200*/  FMUL R45, R45, R23.reuse ;  /* 0x000000172d2d7220 */ /* 0x080fe20000400000 */
[C---:B------:R-:W-:Y:S01]  /*5210*/  ISETP.GT.AND P1, PT, R3.reuse, 0x8, P1 ;  /* 0x000000080300780c */ /* 0x040fe20000f24270 */
[----:B------:R1:W-:Y:S01]  /*5220*/  @P5 STG.E desc[UR38][R6.64+0x20], R5 ;  /* 0x0000200506005986 */ /* 0x0003e2000c101926 */
[----:B------:R-:W-:Y:S01]  /*5230*/  ISETP.GT.AND P5, PT, R3, RZ, P0 ;  /* 0x000000ff0300720c */ /* 0x000fe200007a4270 */
[----:B------:R-:W-:Y:S01]  /*5240*/  FMUL R47, R47, R23 ;  /* 0x000000172f2f7220 */ /* 0x000fe20000400000 */
[----:B------:R-:W-:Y:S01]  /*5250*/  F2FP.TF32.F32.PACK_B R31, R31 ;  /* 0x0000001fff1f723e */ /* 0x000fe200024050ff */
[----:B------:R-:W-:Y:S01]  /*5260*/  @P3 STG.E desc[UR38][R6.64+0x24], R29 ;  /* 0x0000241d06003986 */ /* 0x000fe2000c101926 */
[----:B------:R-:W-:Y:S01]  /*5270*/  ISETP.GT.AND P3, PT, R4, 0x11, PT ;  /* 0x000000110400780c */ /* 0x000fe20003f64270 */
[----:B0-----:R-:W-:Y:S01]  /*5280*/  FMUL R11, R30, R23 ;  /* 0x000000171e0b7220 */ /* 0x001fe20000400000 */
[----:B------:R-:W-:Y:S01]  /*5290*/  F2FP.TF32.F32.PACK_B R13, R13 ;  /* 0x0000000dff0d723e */ /* 0x000fe200024050ff */
[-C--:B------:R-:W-:Y:S01]  /*52a0*/  FMUL R49, R49, R23.reuse ;  /* 0x0000001731317220 */ /* 0x080fe20000400000 */
[----:B------:R-:W-:Y:S01]  /*52b0*/  ISETP.GT.AND P4, PT, R3, RZ, P3 ;  /* 0x000000ff0300720c */ /* 0x000fe20001f84270 */
[----:B------:R-:W-:Y:S01]  /*52c0*/  FMUL R51, R51, R23 ;  /* 0x0000001733337220 */ /* 0x000fe20000400000 */
[----:B------:R-:W-:Y:S01]  /*52d0*/  F2FP.TF32.F32.PACK_B R11, R11 ;  /* 0x0000000bff0b723e */ /* 0x000fe200024050ff */
[----:B-1----:R-:W-:Y:S01]  /*52e0*/  FMUL R5, R34, R23 ;  /* 0x0000001722057220 */ /* 0x002fe20000400000 */
[----:B------:R-:W-:Y:S01]  /*52f0*/  F2FP.TF32.F32.PACK_B R33, R33 ;  /* 0x00000021ff21723e */ /* 0x000fe200024050ff */
[-C--:B------:R-:W-:Y:S01]  /*5300*/  FMUL R53, R53, R23.reuse ;  /* 0x0000001735357220 */ /* 0x080fe20000400000 */
[----:B------:R-:W-:Y:S01]  /*5310*/  ISETP.GT.AND P0, PT, R3, 0x8, P0 ;  /* 0x000000080300780c */ /* 0x000fe20000704270 */
[----:B------:R0:W-:Y:S01]  /*5320*/  @P2 STG.E desc[UR38][R8.64+0x20], R11 ;  /* 0x0000200b08002986 */ /* 0x0001e2000c101926 */
[C---:B------:R-:W-:Y:S01]  /*5330*/  ISETP.GT.AND P2, PT, R4.reuse, 0x19, PT ;  /* 0x000000190400780c */ /* 0x040fe20003f44270 */
[----:B------:R-:W-:Y:S01]  /*5340*/  FMUL R55, R55, R23 ;  /* 0x0000001737377220 */ /* 0x000fe20000400000 */
[----:B------:R-:W-:Y:S01]  /*5350*/  F2FP.TF32.F32.PACK_B R5, R5 ;  /* 0x00000005ff05723e */ /* 0x000fe200024050ff */
[----:B------:R-:W-:Y:S01]  /*5360*/  @P1 STG.E desc[UR38][R8.64+0x24], R31 ;  /* 0x0000241f08001986 */ /* 0x000fe2000c101926 */
[----:B------:R-:W-:Y:S01]  /*5370*/  ISETP.GT.AND P1, PT, R4, 0x18, PT ;  /* 0x000000180400780c */ /* 0x000fe20003f24270 */
[----:B------:R-:W-:Y:S01]  /*5380*/  FMUL R57, R57, R23 ;  /* 0x0000001739397220 */ /* 0x000fe20000400000 */
[----:B------:R-:W-:Y:S01]  /*5390*/  F2FP.TF32.F32.PACK_B R35, R35 ;  /* 0x00000023ff23723e */ /* 0x000fe200024050ff */
[----:B------:R1:W-:Y:S01]  /*53a0*/  @P5 STG.E desc[UR38][R6.64+0x40], R13 ;  /* 0x0000400d06005986 */ /* 0x0003e2000c101926 */
[----:B------:R-:W-:Y:S01]  /*53b0*/  ISETP.GT.AND P5, PT, R3, RZ, P1 ;  /* 0x000000ff0300720c */ /* 0x000fe20000fa4270 */
[----:B------:R-:W-:Y:S01]  /*53c0*/  FMUL R59, R59, R23 ;  /* 0x000000173b3b7220 */ /* 0x000fe20000400000 */
[----:B------:R-:W-:Y:S01]  /*53d0*/  F2FP.TF32.F32.PACK_B R37, R37 ;  /* 0x00000025ff25723e */ /* 0x000fe200024050ff */
[----:B------:R-:W-:Y:S01]  /*53e0*/  @P4 STG.E desc[UR38][R6.64+0x44], R33 ;  /* 0x0000442106004986 */ /* 0x000fe2000c101926 */
[C---:B------:R-:W-:Y:S01]  /*53f0*/  ISETP.GT.AND P4, PT, R3.reuse, 0x8, P3 ;  /* 0x000000080300780c */ /* 0x040fe20001f84270 */
[-C--:B0-----:R-:W-:Y:S01]  /*5400*/  FMUL R11, R36, R23.reuse ;  /* 0x00000017240b7220 */ /* 0x081fe20000400000 */
[----:B------:R-:W-:Y:S01]  /*5410*/  ISETP.GT.AND P3, PT, R3, RZ, P2 ;  /* 0x000000ff0300720c */ /* 0x000fe20001764270 */
[----:B------:R0:W-:Y:S01]  /*5420*/  @P0 STG.E desc[UR38][R8.64+0x40], R5 ;  /* 0x0000400508000986 */ /* 0x0001e2000c101926 */
[----:B------:R-:W-:Y:S01]  /*5430*/  ISETP.GT.AND P0, PT, R4, 0x20, PT ;  /* 0x000000200400780c */ /* 0x000fe20003f04270 */
[----:B------:R-:W-:Y:S01]  /*5440*/  FMUL R61, R61, R23 ;  /* 0x000000173d3d7220 */ /* 0x000fe20000400000 */
[----:B------:R-:W-:Y:S01]  /*5450*/  F2FP.TF32.F32.PACK_B R11, R11 ;  /* 0x0000000bff0b723e */ /* 0x000fe200024050ff */
[-C--:B-1----:R-:W-:Y:S01]  /*5460*/  FMUL R13, R40, R23.reuse ;  /* 0x00000017280d7220 */ /* 0x082fe20000400000 */
[----:B------:R-:W-:Y:S01]  /*5470*/  ISETP.GT.AND P1, PT, R3, 0x8, P1 ;  /* 0x000000080300780c */ /* 0x000fe20000f24270 */
[----:B------:R-:W-:Y:S01]  /*5480*/  FMUL R63, R63, R23 ;  /* 0x000000173f3f7220 */ /* 0x000fe20000400000 */
[----:B------:R-:W-:Y:S01]  /*5490*/  F2FP.TF32.F32.PACK_B R39, R39 ;  /* 0x00000027ff27723e */ /* 0x000fe200024050ff */
[----:B------:R-:W-:Y:S01]  /*54a0*/  FMUL R65, R65, R23 ;  /* 0x0000001741417220 */ /* 0x000fe20000400000 */
[----:B------:R-:W-:Y:S01]  /*54b0*/  F2FP.TF32.F32.PACK_B R13, R13 ;  /* 0x0000000dff0d723e */ /* 0x000fe200024050ff */
[----:B------:R-:W-:Y:S01]  /*54c0*/  @P4 STG.E desc[UR38][R8.64+0x44], R35 ;  /* 0x0000442308004986 */ /* 0x000fe2000c101926 */
[C---:B------:R-:W-:Y:S01]  /*54d0*/  ISETP.GT.AND P4, PT, R3.reuse, 0x8, P2 ;  /* 0x000000080300780c */ /* 0x040fe20001784270 */
[-C--:B0-----:R-:W-:Y:S01]  /*54e0*/  FMUL R5, R38, R23.reuse ;  /* 0x0000001726057220 */ /* 0x081fe20000400000 */
[C---:B------:R-:W-:Y:S01]  /*54f0*/  ISETP.GT.AND P2, PT, R4.reuse, 0x21, PT ;  /* 0x000000210400780c */ /* 0x040fe20003f44270 */
[----:B------:R0:W-:Y:S01]  /*5500*/  @P5 STG.E desc[UR38][R6.64+0x60], R11 ;  /* 0x0000600b06005986 */ /* 0x0001e2000c101926 */
[----:B------:R-:W-:Y:S01]  /*5510*/  ISETP.GT.AND P5, PT, R3, RZ, P0 ;  /* 0x000000ff0300720c */ /* 0x000fe200007a4270 */
[----:B------:R-:W-:Y:S01]  /*5520*/  FMUL R67, R67, R23 ;  /* 0x0000001743437220 */ /* 0x000fe20000400000 */
[----:B------:R-:W-:Y:S01]  /*5530*/  F2FP.TF32.F32.PACK_B R5, R5 ;  /* 0x00000005ff05723e */ /* 0x000fe200024050ff */
[----:B------:R-:W-:Y:S01]  /*5540*/  @P3 STG.E desc[UR38][R6.64+0x64], R37 ;  /* 0x0000642506003986 */ /* 0x000fe2000c101926 */
[----:B------:R-:W-:Y:S01]  /*5550*/  ISETP.GT.AND P3, PT, R3, RZ, P2 ;  /* 0x000000ff0300720c */ /* 0x000fe20001764270 */
[----:B------:R-:W-:Y:S01]  /*5560*/  FMUL R69, R69, R23 ;  /* 0x0000001745457220 */ /* 0x000fe20000400000 */
[----:B------:R-:W-:Y:S01]  /*5570*/  F2FP.TF32.F32.PACK_B R41, R41 ;  /* 0x00000029ff29723e */ /* 0x000fe200024050ff */
[----:B------:R1:W-:Y:S01]  /*5580*/  @P1 STG.E desc[UR38][R8.64+0x60], R5 ;  /* 0x0000600508001986 */ /* 0x0003e2000c101926 */
[----:B------:R-:W-:Y:S01]  /*5590*/  ISETP.GT.AND P1, PT, R4, 0x28, PT ;  /* 0x000000280400780c */ /* 0x000fe20003f24270 */
[-C--:B------:R-:W-:Y:S01]  /*55a0*/  FMUL R71, R71, R23.reuse ;  /* 0x0000001747477220 */ /* 0x080fe20000400000 */
[C---:B------:R-:W-:Y:S01]  /*55b0*/  ISETP.GT.AND P0, PT, R3.reuse, 0x8, P0 ;  /* 0x000000080300780c */ /* 0x040fe20000704270 */
[----:B------:R-:W-:Y:S01]  /*55c0*/  @P4 STG.E desc[UR38][R8.64+0x64], R39 ;  /* 0x0000642708004986 */ /* 0x000fe2000c101926 */
[C---:B------:R-:W-:Y:S01]  /*55d0*/  ISETP.GT.AND P4, PT, R3.reuse, 0x8, P2 ;  /* 0x000000080300780c */ /* 0x040fe20001784270 */
[-C--:B0-----:R-:W-:Y:S01]  /*55e0*/  FMUL R11, R44, R23.reuse ;  /* 0x000000172c0b7220 */ /* 0x081fe20000400000 */
[----:B------:R-:W-:Y:S01]  /*55f0*/  ISETP.GT.AND P2, PT, R4, 0x29, PT ;  /* 0x000000290400780c */ /* 0x000fe20003f44270 */
[----:B------:R0:W-:Y:S01]  /*5600*/  @P5 STG.E desc[UR38][R6.64+0x80], R13 ;  /* 0x0000800d06005986 */ /* 0x0001e2000c101926 */
[----:B------:R-:W-:Y:S01]  /*5610*/  ISETP.GT.AND P5, PT, R3, RZ, P1 ;  /* 0x000000ff0300720c */ /* 0x000fe20000fa4270 */
[----:B------:R-:W-:Y:S01]  /*5620*/  FMUL R73, R73, R23 ;  /* 0x0000001749497220 */ /* 0x000fe20000400000 */
[----:B------:R-:W-:Y:S01]  /*5630*/  F2FP.TF32.F32.PACK_B R43, R43 ;  /* 0x0000002bff2b723e */ /* 0x000fe200024050ff */
[-C--:B-1----:R-:W-:Y:S01]  /*5640*/  FMUL R5, R42, R23.reuse ;  /* 0x000000172a057220 */ /* 0x082fe20000400000 */
[----:B------:R-:W-:Y:S01]  /*5650*/  @P3 STG.E desc[UR38][R6.64+0x84], R41 ;  /* 0x0000842906003986 */ /* 0x000fe2000c101926 */
[----:B------:R-:W-:Y:S01]  /*5660*/  ISETP.GT.AND P3, PT, R3, RZ, P2 ;  /* 0x000000ff0300720c */ /* 0x000fe20001764270 */
[----:B------:R-:W-:Y:S01]  /*5670*/  FMUL R75, R75, R23 ;  /* 0x000000174b4b7220 */ /* 0x000fe20000400000 */
[----:B------:R-:W-:Y:S01]  /*5680*/  F2FP.TF32.F32.PACK_B R11, R11 ;  /* 0x0000000bff0b723e */ /* 0x000fe200024050ff */
[----:B------:R-:W-:Y:S01]  /*5690*/  FMUL R77, R77, R23 ;  /* 0x000000174d4d7220 */ /* 0x000fe20000400000 */
[----:B------:R-:W-:Y:S01]  /*56a0*/  F2FP.TF32.F32.PACK_B R5, R5 ;  /* 0x00000005ff05723e */ /* 0x000fe200024050ff */
[----:B------:R-:W-:Y:S01]  /*56b0*/  FMUL R79, R79, R23 ;  /* 0x000000174f4f7220 */ /* 0x000fe20000400000 */
[----:B------:R-:W-:Y:S01]  /*56c0*/  F2FP.TF32.F32.PACK_B R45, R45 ;  /* 0x0000002dff2d723e */ /* 0x000fe200024050ff */
[-C--:B0-----:R-:W-:Y:S01]  /*56d0*/  FMUL R13, R48, R23.reuse ;  /* 0x00000017300d7220 */ /* 0x081fe20000400000 */
[----:B------:R-:W-:Y:S01]  /*56e0*/  ISETP.GT.AND P1, PT, R3, 0x8, P1 ;  /* 0x000000080300780c */ /* 0x000fe20000f24270 */
[----:B------:R0:W-:Y:S01]  /*56f0*/  @P0 STG.E desc[UR38][R8.64+0x80], R5 ;  /* 0x0000800508000986 */ /* 0x0001e2000c101926 */
[----:B------:R-:W-:Y:S01]  /*5700*/  ISETP.GT.AND P0, PT, R4, 0x30, PT ;  /* 0x000000300400780c */ /* 0x000fe20003f04270 */
[----:B------:R-:W-:Y:S01]  /*5710*/  FMUL R81, R81, R23 ;  /* 0x0000001751517220 */ /* 0x000fe20000400000 */
[----:B------:R-:W-:Y:S01]  /*5720*/  F2FP.TF32.F32.PACK_B R47, R47 ;  /* 0x0000002fff2f723e */ /* 0x000fe200024050ff */
[----:B------:R-:W-:Y:S01]  /*5730*/  @P4 STG.E desc[UR38][R8.64+0x84], R43 ;  /* 0x0000842b08004986 */ /* 0x000fe2000c101926 */
[C---:B------:R-:W-:Y:S01]  /*5740*/  ISETP.GT.AND P4, PT, R3.reuse, 0x8, P2 ;  /* 0x000000080300780c */ /* 0x040fe20001784270 */
[-C--:B------:R-:W-:Y:S01]  /*5750*/  FMUL R15, R82, R23.reuse ;  /* 0x00000017520f7220 */ /* 0x080fe20000400000 */
[----:B------:R-:W-:Y:S01]  /*5760*/  ISETP.GT.AND P2, PT, R4, 0x31, PT ;  /* 0x000000310400780c */ /* 0x000fe20003f44270 */
[----:B------:R1:W-:Y:S01]  /*5770*/  @P5 STG.E desc[UR38][R6.64+0xa0], R11 ;  /* 0x0000a00b06005986 */ /* 0x0003e2000c101926 */
[----:B------:R-:W-:Y:S01]  /*5780*/  ISETP.GT.AND P5, PT, R3, RZ, P0 ;  /* 0x000000ff0300720c */ /* 0x000fe200007a4270 */
[----:B------:R-:W-:Y:S01]  /*5790*/  FMUL R83, R83, R23 ;  /* 0x0000001753537220 */ /* 0x000fe20000400000 */
[----:B------:R-:W-:Y:S01]  /*57a0*/  F2FP.TF32.F32.PACK_B R13, R13 ;  /* 0x0000000dff0d723e */ /* 0x000fe200024050ff */
[-C--:B0-----:R-:W-:Y:S01]  /*57b0*/  FMUL R5, R46, R23.reuse ;  /* 0x000000172e057220 */ /* 0x081fe20000400000 */
[----:B------:R-:W-:Y:S01]  /*57c0*/  @P3 STG.E desc[UR38][R6.64+0xa4], R45 ;  /* 0x0000a42d06003986 */ /* 0x000fe2000c101926 */
[----:B------:R-:W-:Y:S01]  /*57d0*/  ISETP.GT.AND P3, PT, R3, RZ, P2 ;  /* 0x000000ff0300720c */ /* 0x000fe20001764270 */
[----:B------:R-:W-:Y:S01]  /*57e0*/  FMUL R21, R84, R23 ;  /* 0x0000001754157220 */ /* 0x000fe20000400000 */
[----:B------:R-:W-:Y:S01]  /*57f0*/  F2FP.TF32.F32.PACK_B R49, R49 ;  /* 0x00000031ff31723e */ /* 0x000fe200024050ff */
[----:B------:R-:W-:Y:S01]  /*5800*/  FMUL R85, R85, R23 ;  /* 0x0000001755557220 */ /* 0x000fe20000400000 */
[----:B------:R-:W-:Y:S01]  /*5810*/  F2FP.TF32.F32.PACK_B R5, R5 ;  /* 0x00000005ff05723e */ /* 0x000fe200024050ff */
[-C--:B------:R-:W-:Y:S01]  /*5820*/  FMUL R87, R87, R23.reuse ;  /* 0x0000001757577220 */ /* 0x080fe20000400000 */
[----:B------:R-:W-:Y:S01]  /*5830*/  ISETP.GT.AND P0, PT, R3, 0x8, P0 ;  /* 0x000000080300780c */ /* 0x000fe20000704270 */
[----:B-1----:R-:W-:Y:S01]  /*5840*/  FMUL R11, R52, R23 ;  /* 0x00000017340b7220 */ /* 0x002fe20000400000 */
[----:B------:R-:W-:Y:S01]  /*5850*/  F2FP.TF32.F32.PACK_B R51, R51 ;  /* 0x00000033ff33723e */ /* 0x000fe200024050ff */
[----:B------:R0:W-:Y:S01]  /*5860*/  @P1 STG.E desc[UR38][R8.64+0xa0], R5 ;  /* 0x0000a00508001986 */ /* 0x0001e2000c101926 */
[----:B------:R-:W-:-:S02]  /*5870*/  ISETP.GT.AND P1, PT, R4, 0x38, PT ;  /* 0x000000380400780c */ /* 0x000fc40003f24270 */
[----:B------:R-:W-:Y:S01]  /*5880*/  F2FP.TF32.F32.PACK_B R11, R11 ;  /* 0x0000000bff0b723e */ /* 0x000fe200024050ff */
[----:B------:R-:W-:Y:S01]  /*5890*/  @P4 STG.E desc[UR38][R8.64+0xa4], R47 ;  /* 0x0000a42f08004986 */ /* 0x000fe2000c101926 */
[C---:B------:R-:W-:Y:S02]  /*58a0*/  ISETP.GT.AND P4, PT, R3.reuse, 0x8, P2 ;  /* 0x000000080300780c */ /* 0x040fe40001784270 */
[----:B------:R-:W-:Y:S01]  /*58b0*/  ISETP.GT.AND P2, PT, R4, 0x39, PT ;  /* 0x000000390400780c */ /* 0x000fe20003f44270 */
[----:B------:R1:W-:Y:S01]  /*58c0*/  @P5 STG.E desc[UR38][R6.64+0xc0], R13 ;  /* 0x0000c00d06005986 */ /* 0x0003e2000c101926 */
[C---:B------:R-:W-:Y:S02]  /*58d0*/  ISETP.GT.AND P5, PT, R3.reuse, RZ, P1 ;  /* 0x000000ff0300720c */ /* 0x040fe40000fa4270 */
[----:B------:R-:W-:Y:S01]  /*58e0*/  F2FP.TF32.F32.PACK_B R53, R53 ;  /* 0x00000035ff35723e */ /* 0x000fe200024050ff */
[----:B0-----:R-:W-:Y:S01]  /*58f0*/  FMUL R5, R50, R23 ;  /* 0x0000001732057220 */ /* 0x001fe20000400000 */
[----:B------:R-:W-:Y:S01]  /*5900*/  @P3 STG.E desc[UR38][R6.64+0xc4], R49 ;  /* 0x0000c43106003986 */ /* 0x000fe2000c101926 */
[----:B------:R-:W-:-:S02]  /*5910*/  ISETP.GT.AND P3, PT, R3, RZ, P2 ;  /* 0x000000ff0300720c */ /* 0x000fc40001764270 */
[----:B------:R-:W-:Y:S02]  /*5920*/  ISETP.GT.AND P1, PT, R3, 0x8, P1 ;  /* 0x000000080300780c */ /* 0x000fe40000f24270 */
[----:B------:R-:W-:Y:S01]  /*5930*/  F2FP.TF32.F32.PACK_B R5, R5 ;  /* 0x00000005ff05723e */ /* 0x000fe200024050ff */
[----:B-1----:R-:W-:Y:S01]  /*5940*/  FMUL R13, R56, R23 ;  /* 0x00000017380d7220 */ /* 0x002fe20000400000 */
[----:B------:R-:W-:-:S03]  /*5950*/  F2FP.TF32.F32.PACK_B R55, R55 ;  /* 0x00000037ff37723e */ /* 0x000fc600024050ff */
[----:B------:R0:W-:Y:S01]  /*5960*/  @P0 STG.E desc[UR38][R8.64+0xc0], R5 ;  /* 0x0000c00508000986 */ /* 0x0001e2000c101926 */
[C---:B------:R-:W-:Y:S02]  /*5970*/  ISETP.GT.AND P0, PT, R4.reuse, 0x40, PT ;  /* 0x000000400400780c */ /* 0x040fe40003f04270 */
        /* <DEDUP_REMOVED lines=71> */
[----:B------:R-:W-:Y:S01]  /*5df0*/  @P3 STG.E desc[UR38][R6.64+0x164], R69 ;  /* 0x0001644506003986 */ /* 0x000fe2000c101926 */
[----:B0-----:R-:W-:Y:S01]  /*5e00*/  FMUL R5, R70, R23 ;  /* 0x0000001746057220 */ /* 0x001fe20000400000 */
[----:B------:R-:W-:-:S02]  /*5e10*/  ISETP.GT.AND P3, PT, R3, RZ, P2 ;  /* 0x000000ff0300720c */ /* 0x000fc40001764270 */
[----:B------:R-:W-:Y:S02]  /*5e20*/  ISETP.GT.AND P0, PT, R3, 0x8, P0 ;  /* 0x000000080300780c */ /* 0x000fe40000704270 */
[----:B------:R-:W-:Y:S01]  /*5e30*/  F2FP.TF32.F32.PACK_B R5, R5 ;  /* 0x00000005ff05723e */ /* 0x000fe200024050ff */
[----:B-1----:R-:W-:Y:S01]  /*5e40*/  FMUL R11, R76, R23 ;  /* 0x000000174c0b7220 */ /* 0x002fe20000400000 */
[----:B------:R-:W-:-:S03]  /*5e50*/  F2FP.TF32.F32.PACK_B R75, R75 ;  /* 0x0000004bff4b723e */ /* 0x000fc600024050ff */
[----:B------:R0:W-:Y:S01]  /*5e60*/  @P1 STG.E desc[UR38][R8.64+0x160], R5 ;  /* 0x0001600508001986 */ /* 0x0001e2000c101926 */
[----:B------:R-:W-:Y:S02]  /*5e70*/  F2FP.TF32.F32.PACK_B R77, R77 ;  /* 0x0000004dff4d723e */ /* 0x000fe400024050ff */
[----:B------:R-:W-:Y:S01]  /*5e80*/  F2FP.TF32.F32.PACK_B R11, R11 ;  /* 0x0000000bff0b723e */ /* 0x000fe200024050ff */
[----:B------:R-:W-:Y:S01]  /*5e90*/  @P4 STG.E desc[UR38][R8.64+0x164], R71 ;  /* 0x0001644708004986 */ /* 0x000fe2000c101926 */
[C---:B------:R-:W-:Y:S02]  /*5ea0*/  ISETP.GT.AND P4, PT, R4.reuse, 0x68, PT ;  /* 0x000000680400780c */ /* 0x040fe40003f84270 */
[----:B------:R-:W-:Y:S01]  /*5eb0*/  F2FP.TF32.F32.PACK_B R79, R79 ;  /* 0x0000004fff4f723e */ /* 0x000fe200024050ff */
[----:B------:R1:W-:Y:S01]  /*5ec0*/  @P5 STG.E desc[UR38][R6.64+0x180], R13 ;  /* 0x0001800d06005986 */ /* 0x0003e2000c101926 */
[----:B------:R-:W-:Y:S02]  /*5ed0*/  ISETP.GT.AND P5, PT, R4, 0x69, PT ;  /* 0x000000690400780c */ /* 0x000fe40003fa4270 */
[----:B------:R-:W-:Y:S01]  /*5ee0*/  F2FP.TF32.F32.PACK_B R81, R81 ;  /* 0x00000051ff51723e */ /* 0x000fe200024050ff */
[----:B------:R-:W-:Y:S01]  /*5ef0*/  @P3 STG.E desc[UR38][R6.64+0x184], R73 ;  /* 0x0001844906003986 */ /* 0x000fe2000c101926 */
[C---:B------:R-:W-:Y:S01]  /*5f00*/  ISETP.GT.AND P3, PT, R3.reuse, 0x8, P2 ;  /* 0x000000080300780c */ /* 0x040fe20001764270 */
[----:B0-----:R-:W-:Y:S01]  /*5f10*/  FMUL R5, R74, R23 ;  /* 0x000000174a057220 */ /* 0x001fe20000400000 */
[----:B------:R-:W-:-:S02]  /*5f20*/  ISETP.GT.AND P2, PT, R3, RZ, P4 ;  /* 0x000000ff0300720c */ /* 0x000fc40002744270 */
[C---:B------:R-:W-:Y:S02]  /*5f30*/  ISETP.GT.AND P1, PT, R3.reuse, RZ, P5 ;  /* 0x000000ff0300720c */ /* 0x040fe40002f24270 */
[C---:B------:R-:W-:Y:S01]  /*5f40*/  ISETP.GT.AND P4, PT, R3.reuse, 0x8, P4 ;  /* 0x000000080300780c */ /* 0x040fe20002784270 */
[----:B-1----:R-:W-:Y:S01]  /*5f50*/  FMUL R13, R78, R23 ;  /* 0x000000174e0d7220 */ /* 0x002fe20000400000 */
[----:B------:R-:W-:Y:S02]  /*5f60*/  F2FP.TF32.F32.PACK_B R5, R5 ;  /* 0x00000005ff05723e */ /* 0x000fe400024050ff */
[----:B------:R-:W-:Y:S02]  /*5f70*/  ISETP.GT.AND P5, PT, R3, 0x8, P5 ;  /* 0x000000080300780c */ /* 0x000fe40002fa4270 */
[----:B------:R-:W-:Y:S01]  /*5f80*/  F2FP.TF32.F32.PACK_B R13, R13 ;  /* 0x0000000dff0d723e */ /* 0x000fe200024050ff */
[----:B------:R0:W-:Y:S01]  /*5f90*/  @P0 STG.E desc[UR38][R8.64+0x180], R5 ;  /* 0x0001800508000986 */ /* 0x0001e2000c101926 */
[----:B------:R-:W-:-:S02]  /*5fa0*/  ISETP.GT.AND P0, PT, R4, 0x79, PT ;  /* 0x000000790400780c */ /* 0x000fc40003f04270 */
[----:B------:R-:W-:Y:S01]  /*5fb0*/  F2FP.TF32.F32.PACK_B R15, R15 ;  /* 0x0000000fff0f723e */ /* 0x000fe200024050ff */
[----:B------:R-:W-:Y:S01]  /*5fc0*/  @P3 STG.E desc[UR38][R8.64+0x184], R75 ;  /* 0x0001844b08003986 */ /* 0x000fe2000c101926 */
[C---:B------:R-:W-:Y:S02]  /*5fd0*/  ISETP.GT.AND P3, PT, R4.reuse, 0x70, PT ;  /* 0x000000700400780c */ /* 0x040fe40003f64270 */
[----:B------:R-:W-:Y:S01]  /*5fe0*/  F2FP.TF32.F32.PACK_B R83, R83 ;  /* 0x00000053ff53723e */ /* 0x000fe200024050ff */
[----:B------:R1:W-:Y:S01]  /*5ff0*/  @P2 STG.E desc[UR38][R6.64+0x1a0], R11 ;  /* 0x0001a00b06002986 */ /* 0x0003e2000c101926 */
[C---:B------:R-:W-:Y:S02]  /*6000*/  ISETP.GT.AND P2, PT, R4.reuse, 0x71, PT ;  /* 0x000000710400780c */ /* 0x040fe40003f44270 */
[----:B------:R-:W-:Y:S01]  /*6010*/  F2FP.TF32.F32.PACK_B R21, R21 ;  /* 0x00000015ff15723e */ /* 0x000fe200024050ff */
[----:B------:R-:W-:Y:S01]  /*6020*/  @P1 STG.E desc[UR38][R6.64+0x1a4], R77 ;  /* 0x0001a44d06001986 */ /* 0x000fe2000c101926 */
[----:B------:R-:W-:Y:S01]  /*6030*/  ISETP.GT.AND P1, PT, R4, 0x78, PT ;  /* 0x000000780400780c */ /* 0x000fe20003f24270 */
[----:B------:R-:W-:Y:S01]  /*6040*/  @P4 IMAD.MOV.U32 R4, RZ, RZ, R8 ;  /* 0x000000ffff044224 */ /* 0x000fe200078e0008 */
[----:B------:R-:W-:Y:S01]  /*6050*/  F2FP.TF32.F32.PACK_B R85, R85 ;  /* 0x00000055ff55723e */ /* 0x000fe200024050ff */
[----:B0-----:R-:W-:Y:S01]  /*6060*/  @P4 IMAD.MOV.U32 R5, RZ, RZ, R9 ;  /* 0x000000ffff054224 */ /* 0x001fe200078e0009 */
[----:B------:R-:W-:Y:S01]  /*6070*/  F2FP.TF32.F32.PACK_B R87, R87 ;  /* 0x00000057ff57723e */ /* 0x000fe200024050ff */
[----:B-1----:R-:W-:-:S03]  /*6080*/  FMUL R11, R80, R23 ;  /* 0x00000017500b7220 */ /* 0x002fc60000400000 */
[----:B------:R0:W-:Y:S01]  /*6090*/  @P4 STG.E desc[UR38][R4.64+0x1a0], R13 ;  /* 0x0001a00d04004986 */ /* 0x0001e2000c101926 */
[C---:B------:R-:W-:Y:S02]  /*60a0*/  ISETP.GT.AND P4, PT, R3.reuse, RZ, P3 ;  /* 0x000000ff0300720c */ /* 0x040fe40001f84270 */
[----:B------:R-:W-:Y:S02]  /*60b0*/  ISETP.GT.AND P3, PT, R3, 0x8, P3 ;  /* 0x000000080300780c */ /* 0x000fe40001f64270 */
[----:B------:R-:W-:Y:S01]  /*60c0*/  F2FP.TF32.F32.PACK_B R11, R11 ;  /* 0x0000000bff0b723e */ /* 0x000fe200024050ff */
[----:B0-----:R-:W-:Y:S02]  /*60d0*/  @P5 IMAD.MOV.U32 R4, RZ, RZ, R8 ;  /* 0x000000ffff045224 */ /* 0x001fe400078e0008 */
[----:B------:R-:W-:Y:S01]  /*60e0*/  FMUL R13, R86, R23 ;  /* 0x00000017560d7220 */ /* 0x000fe20000400000 */
[----:B------:R-:W-:-:S04]  /*60f0*/  @P5 IMAD.MOV.U32 R5, RZ, RZ, R9 ;  /* 0x000000ffff055224 */ /* 0x000fc800078e0009 */
[----:B------:R-:W-:Y:S01]  /*6100*/  F2FP.TF32.F32.PACK_B R13, R13 ;  /* 0x0000000dff0d723e */ /* 0x000fe200024050ff */
[----:B------:R0:W-:Y:S01]  /*6110*/  @P5 STG.E desc[UR38][R4.64+0x1a4], R79 ;  /* 0x0001a44f04005986 */ /* 0x0001e2000c101926 */
[C---:B------:R-:W-:Y:S02]  /*6120*/  ISETP.GT.AND P5, PT, R3.reuse, RZ, P2 ;  /* 0x000000ff0300720c */ /* 0x040fe400017a4270 */
[----:B------:R-:W-:Y:S01]  /*6130*/  ISETP.GT.AND P2, PT, R3, 0x8, P2 ;  /* 0x000000080300780c */ /* 0x000fe20001744270 */
[----:B0-----:R-:W-:Y:S02]  /*6140*/  @P4 IMAD.MOV.U32 R4, RZ, RZ, R6 ;  /* 0x000000ffff044224 */ /* 0x001fe400078e0006 */
[----:B------:R-:W-:-:S05]  /*6150*/  @P4 IMAD.MOV.U32 R5, RZ, RZ, R7 ;  /* 0x000000ffff054224 */ /* 0x000fca00078e0007 */
        /* <DEDUP_REMOVED lines=10> */
[----:B------:R0:W-:Y:S02]  /*6200*/  @P3 STG.E desc[UR38][R4.64+0x1c0], R15 ;  /* 0x0001c00f04003986 */ /* 0x0001e4000c101926 */
[----:B0-----:R-:W-:Y:S02]  /*6210*/  @P2 IMAD.MOV.U32 R4, RZ, RZ, R8 ;  /* 0x000000ffff042224 */ /* 0x001fe400078e0008 */
[----:B------:R-:W-:-:S05]  /*6220*/  @P2 IMAD.MOV.U32 R5, RZ, RZ, R9 ;  /* 0x000000ffff052224 */ /* 0x000fca00078e0009 */
[----:B------:R0:W-:Y:S02]  /*6230*/  @P2 STG.E desc[UR38][R4.64+0x1c4], R83 ;  /* 0x0001c45304002986 */ /* 0x0001e4000c101926 */
[----:B0-----:R-:W-:Y:S02]  /*6240*/  @P4 IMAD.MOV.U32 R4, RZ, RZ, R6 ;  /* 0x000000ffff044224 */ /* 0x001fe400078e0006 */
[----:B------:R-:W-:-:S05]  /*6250*/  @P4 IMAD.MOV.U32 R5, RZ, RZ, R7 ;  /* 0x000000ffff054224 */ /* 0x000fca00078e0007 */
[----:B------:R0:W-:Y:S04]  /*6260*/  @P4 STG.E desc[UR38][R4.64+0x1e0], R21 ;  /* 0x0001e01504004986 */ /* 0x0001e8000c101926 */
[----:B------:R1:W-:Y:S01]  /*6270*/  @P5 STG.E desc[UR38][R6.64+0x1e4], R85 ;  /* 0x0001e45506005986 */ /* 0x0003e2000c101926 */
[----:B0-----:R-:W-:Y:S02]  /*6280*/  @P1 IMAD.MOV.U32 R4, RZ, RZ, R8 ;  /* 0x000000ffff041224 */ /* 0x001fe400078e0008 */
[----:B------:R-:W-:-:S05]  /*6290*/  @P1 IMAD.MOV.U32 R5, RZ, RZ, R9 ;  /* 0x000000ffff051224 */ /* 0x000fca00078e0009 */
[----:B------:R1:W-:Y:S04]  /*62a0*/  @P1 STG.E desc[UR38][R4.64+0x1e0], R13 ;  /* 0x0001e00d04001986 */ /* 0x0003e8000c101926 */
[----:B------:R1:W-:Y:S02]  /*62b0*/  @P0 STG.E desc[UR38][R8.64+0x1e4], R87 ;  /* 0x0001e45708000986 */ /* 0x0003e4000c101926 */
.L_x_160:
[----:B------:R-:W-:Y:S05]  /*62c0*/  BSYNC B0 ;  /* 0x0000000000007941 */ /* 0x000fea0003800000 */
.L_x_34:
[----:B------:R-:W-:Y:S01]  /*62d0*/  IADD3 R16, P0, R16, UR36, RZ ;  /* 0x0000002410107c10 */ /* 0x000fe2000ff1e0ff */
[----:B------:R-:W-:Y:S01]  /*62e0*/  ULDC.64 UR4, c[0x0][0x650] ;  /* 0x0001940000047ab9 */ /* 0x000fe20000000a00 */
[----:B------:R-:W-:Y:S01]  /*62f0*/  PRMT R3, RZ, 0x7610, R3 ;  /* 0x00007610ff037816 */ /* 0x000fe20000000003 */
[----:B------:R-:W-:Y:S01]  /*6300*/  IMAD.MOV.U32 R100, RZ, RZ, -0x1 ;  /* 0xffffffffff647424 */ /* 0x000fe200078e00ff */
[----:B------:R-:W-:Y:S01]  /*6310*/  IADD3.X R17, R17, UR42, RZ, P0, !PT ;  /* 0x0000002a11117c10 */ /* 0x000fe200087fe4ff */
[----:B--2---:R-:W-:Y:S01]  /*6320*/  IMAD.MOV.U32 R101, RZ, RZ, -0x1 ;  /* 0xffffffffff657424 */ /* 0x004fe200078e00ff */
[----:B------:R-:W-:-:S04]  /*6330*/  ISETP.GE.U32.AND P0, PT, R16, UR4, PT ;  /* 0x0000000410007c0c */ /* 0x000fc8000bf06070 */
[----:B------:R-:W-:-:S13]  /*6340*/  ISETP.GE.U32.AND.EX P0, PT, R17, UR5, PT, P0 ;  /* 0x0000000511007c0c */ /* 0x000fda000bf06100 */
[----:B------:R-:W-:Y:S05]  /*6350*/  @P0 BRA `(.L_x_161) ;  /* 0x00000004004c0947 */ /* 0x000fea0003800000 */
[----:B0-----:R-:W0:Y:S01]  /*6360*/  LDC.64 R10, c[0x0][0x628] ;  /* 0x00018a00ff0a7b82 */ /* 0x001e220000000a00 */
[----:B-1--4-:R-:W1:Y:S01]  /*6370*/  S2R R12, SR_CTAID.X ;  /* 0x00000000000c7919 */ /* 0x012e620000002500 */
[----:B---3--:R-:W-:Y:S02]  /*6380*/  IMAD.MOV.U32 R8, RZ, RZ, R16 ;  /* 0x000000ffff087224 */ /* 0x008fe400078e0010 */
[----:B------:R-:W-:Y:S01]  /*6390*/  IMAD.MOV.U32 R9, RZ, RZ, R17 ;  /* 0x000000ffff097224 */ /* 0x000fe200078e0011 */
[----:B------:R-:W2:Y:S03]  /*63a0*/  S2R R20, SR_CTAID.Y ;  /* 0x0000000000147919 */ /* 0x000ea60000002600 */
[----:B------:R-:W3:Y:S08]  /*63b0*/  LDC R0, c[0x0][0x630] ;  /* 0x00018c00ff007b82 */ /* 0x000ef00000000800 */
[----:B------:R-:W4:Y:S01]  /*63c0*/  LDC.64 R14, c[0x0][0x620] ;  /* 0x00018800ff0e7b82 */ /* 0x000f220000000a00 */
[----:B0-----:R-:W-:-:S04]  /*63d0*/  ISETP.NE.U32.AND P0, PT, R10, RZ, PT ;  /* 0x000000ff0a00720c */ /* 0x001fc80003f05070 */
[----:B------:R-:W-:-:S13]  /*63e0*/  ISETP.NE.AND.EX P0, PT, R11, RZ, PT, P0 ;  /* 0x000000ff0b00720c */ /* 0x000fda0003f05300 */
[----:B-1234-:R-:W-:Y:S05]  /*63f0*/  @!P0 BRA `(.L_x_162) ;  /* 0x0000000000288947 */ /* 0x01efea0003800000 */
        /* <DEDUP_REMOVED lines=10> */
.L_x_162:
[-CC-:B------:R-:W-:Y:S01]  /*64a0*/  SHF.R.U64 R101, R8, R0.reuse, R9.reuse ;  /* 0x0000000008657219 */ /* 0x180fe20000001209 */
[----:B------:R-:W0:Y:S01]  /*64b0*/  LDC.64 R26, c[0x0][0x640] ;  /* 0x00019000ff1a7b82 */ /* 0x000e220000000a00 */
[----:B------:R-:W-:Y:S01]  /*64c0*/  SHF.R.U32.HI R0, RZ, R0, R9 ;  /* 0x00000000ff007219 */ /* 0x000fe20000011609 */
[----:B------:R-:W-:Y:S01]  /*64d0*/  ULDC UR4, c[0x0][0x150] ;  /* 0x0000540000047ab9 */ /* 0x000fe20000000800 */
[----:B------:R-:W-:Y:S02]  /*64e0*/  IADD3 R3, P0, RZ, -R101, RZ ;  /* 0x80000065ff037210 */ /* 0x000fe40007f1e0ff */
[----:B------:R-:W-:-:S03]  /*64f0*/  I2FP.F32.U32 R7, R12 ;  /* 0x0000000c00077245 */ /* 0x000fc60000201000 */
[----:B------:R-:W1:Y:S01]  /*6500*/  LDC R6, c[0x0][0x618] ;  /* 0x00018600ff067b82 */ /* 0x000e620000000800 */
[----:B------:R-:W-:Y:S02]  /*6510*/  IMAD.X R5, RZ, RZ, ~R0, P0 ;  /* 0x000000ffff057224 */ /* 0x000fe400000e0e00 */
[----:B------:R-:W-:Y:S01]  /*6520*/  FMUL R7, R7, UR4 ;  /* 0x0000000407077c20 */ /* 0x000fe20008400000 */
[----:B------:R-:W-:Y:S01]  /*6530*/  ULDC UR4, c[0x0][0x154] ;  /* 0x0000550000047ab9 */ /* 0x000fe20000000800 */
[-C--:B------:R-:W-:Y:S02]  /*6540*/  IMAD R0, R5, R14.reuse, RZ ;  /* 0x0000000e05007224 */ /* 0x080fe400078e02ff */
[C---:B------:R-:W-:Y:S01]  /*6550*/  IMAD.WIDE.U32 R4, R3.reuse, R14, R16 ;  /* 0x0000000e03047225 */ /* 0x040fe200078e0010 */
[----:B------:R-:W2:Y:S01]  /*6560*/  LDC R8, c[0x0][0x608] ;  /* 0x00018200ff087b82 */ /* 0x000ea20000000800 */
[----:B------:R-:W3:Y:S02]  /*6570*/  F2I.U32.TRUNC.NTZ R7, R7 ;  /* 0x0000000700077305 */ /* 0x000ee4000020f000 */
[----:B------:R-:W-:Y:S01]  /*6580*/  IMAD R3, R3, R15, R0 ;  /* 0x0000000f03037224 */ /* 0x000fe200078e0200 */
[----:B------:R-:W-:-:S03]  /*6590*/  I2FP.F32.U32 R0, R20 ;  /* 0x0000001400007245 */ /* 0x000fc60000201000 */
[----:B------:R-:W-:Y:S01]  /*65a0*/  IMAD.IADD R3, R5, 0x1, R3 ;  /* 0x0000000105037824 */ /* 0x000fe200078e0203 */
[----:B------:R-:W4:Y:S01]  /*65b0*/  LDC R11, c[0x0][0x658] ;  /* 0x00019600ff0b7b82 */ /* 0x000f220000000800 */
[----:B0-----:R-:W-:-:S04]  /*65c0*/  ISETP.NE.U32.AND P0, PT, R26, RZ, PT ;  /* 0x000000ff1a00720c */ /* 0x001fc80003f05070 */
[----:B------:R-:W-:-:S03]  /*65d0*/  ISETP.NE.AND.EX P0, PT, R27, RZ, PT, P0 ;  /* 0x000000ff1b00720c */ /* 0x000fc60003f05300 */
[----:B------:R-:W0:Y:S01]  /*65e0*/  LDC R9, c[0x0][0x144] ;  /* 0x00005100ff097b82 */ /* 0x000e220000000800 */
[-C--:B-1----:R-:W-:Y:S01]  /*65f0*/  SHF.R.U64 R10, R4, R6.reuse, R3 ;  /* 0x00000006040a7219 */ /* 0x082fe20000001203 */
[----:B---3--:R-:W-:Y:S01]  /*6600*/  IMAD.MOV R7, RZ, RZ, -R7 ;  /* 0x000000ffff077224 */ /* 0x008fe200078e0a07 */
[----:B------:R-:W-:Y:S01]  /*6610*/  SHF.R.U32.HI R3, RZ, R6, R3 ;  /* 0x00000006ff037219 */ /* 0x000fe20000011603 */
[----:B------:R-:W-:-:S04]  /*6620*/  FMUL R6, R0, UR4 ;  /* 0x0000000400067c20 */ /* 0x000fc80008400000 */
[----:B------:R-:W1:Y:S01]  /*6630*/  LDC R21, c[0x0][0x148] ;  /* 0x00005200ff157b82 */ /* 0x000e620000000800 */
[----:B------:R3:W0:Y:S01]  /*6640*/  F2I.U32.TRUNC.NTZ R14, R6 ;  /* 0x00000006000e7305 */ /* 0x000622000020f000 */
[-CC-:B--2---:R-:W-:Y:S02]  /*6650*/  SHF.R.U64 R13, R10, R8.reuse, R3.reuse ;  /* 0x000000080a0d7219 */ /* 0x184fe40000001203 */
[----:B------:R-:W-:-:S04]  /*6660*/  SHF.R.U32.HI R0, RZ, R8, R3 ;  /* 0x00000008ff007219 */ /* 0x000fc80000011603 */
[----:B-----5:R-:W2:Y:S01]  /*6670*/  LDC R24, c[0x0][0x648] ;  /* 0x00019200ff187b82 */ /* 0x020ea20000000800 */
[-CC-:B----4-:R-:W-:Y:S02]  /*6680*/  SHF.R.U64 R15, R13, R11.reuse, R0.reuse ;  /* 0x0000000b0d0f7219 */ /* 0x190fe40000001200 */
[----:B------:R-:W-:-:S03]  /*6690*/  SHF.R.U32.HI R5, RZ, R11, R0 ;  /* 0x0000000bff057219 */ /* 0x000fc60000011600 */
[----:B------:R-:W-:Y:S02]  /*66a0*/  IMAD.MOV.U32 R4, RZ, RZ, R15 ;  /* 0x000000ffff047224 */ /* 0x000fe400078e000f */
[----:B------:R-:W4:Y:S01]  /*66b0*/  LDC R28, c[0x0][0x638] ;  /* 0x00018e00ff1c7b82 */ /* 0x000f220000000800 */
[----:B0-----:R-:W-:-:S07]  /*66c0*/  IMAD R25, R9, R7, R12 ;  /* 0x0000000709197224 */ /* 0x001fce00078e020c */
[----:B------:R-:W0:Y:S08]  /*66d0*/  LDC R29, c[0x0][0x610] ;  /* 0x00018400ff1d7b82 */ /* 0x000e300000000800 */
[----:B------:R-:W0:Y:S01]  /*66e0*/  LDC R30, c[0x0][0x600] ;  /* 0x00018000ff1e7b82 */ /* 0x000e220000000800 */
[----:B-123--:R-:W-:Y:S05]  /*66f0*/  @!P0 BRA `(.L_x_163) ;  /* 0x0000000000288947 */ /* 0x00efea0003800000 */
[----:B------:R-:W1:Y:S02]  /*6700*/  LDC R0, c[0x0][0x64c] ;  /* 0x00019300ff007b82 */ /* 0x000e640000000800 */
[----:B-1----:R-:W-:-:S05]  /*6710*/  IADD3 R3, P0, R15, R0, RZ ;  /* 0x000000000f037210 */ /* 0x002fca0007f1e0ff */
        /* <DEDUP_REMOVED lines=8> */
.L_x_163:
[----:B------:R-:W-:Y:S01]  /*67a0*/  ISETP.NE.AND P0, PT, R2, 0x1, PT ;  /* 0x000000010200780c */ /* 0x000fe20003f05270 */
[----:B------:R-:W-:Y:S01]  /*67b0*/  IMAD.MOV R14, RZ, RZ, -R14 ;  /* 0x000000ffff0e7224 */ /* 0x000fe200078e0a0e */
[----:B------:R-:W-:Y:S02]  /*67c0*/  SHF.R.U64 R3, R4, R24, R5 ;  /* 0x0000001804037219 */ /* 0x000fe40000001205 */
[----:B------:R-:W-:Y:S02]  /*67d0*/  LOP3.LUT R0, R13, R98, RZ, 0xc0, !PT ;  /* 0x000000620d007212 */ /* 0x000fe400078ec0ff */
[----:B------:R-:W-:Y:S01]  /*67e0*/  LOP3.LUT R10, R10, R97, RZ, 0xc0, !PT ;  /* 0x000000610a0a7212 */ /* 0x000fe200078ec0ff */
[----:B------:R-:W-:Y:S02]  /*67f0*/  IMAD.MOV R4, RZ, RZ, -R3 ;  /* 0x000000ffff047224 */ /* 0x000fe400078e0a03 */
[----:B------:R-:W-:Y:S02]  /*6800*/  IMAD R0, R93, R3, R0 ;  /* 0x000000035d007224 */ /* 0x000fe400078e0200 */
[----:B----4-:R-:W-:-:S02]  /*6810*/  IMAD R3, R4, R28, R15 ;  /* 0x0000001c04037224 */ /* 0x010fc400078e020f */
[----:B------:R-:W-:Y:S02]  /*6820*/  @P0 IMAD R25, R21, R14, R20 ;  /* 0x0000000e15190224 */ /* 0x000fe400078e0214 */
[----:B0-----:R-:W-:Y:S02]  /*6830*/  IMAD R5, R3, R30, R10 ;  /* 0x0000001e03057224 */ /* 0x001fe400078e020a */
[----:B------:R-:W-:Y:S02]  /*6840*/  IMAD R0, R0, R29, R25 ;  /* 0x0000001d00007224 */ /* 0x000fe400078e0219 */
[----:B------:R-:W-:-:S03]  /*6850*/  IMAD.MOV.U32 R4, RZ, RZ, 0x1 ;  /* 0x00000001ff047424 */ /* 0x000fc600078e00ff */
[----:B------:R-:W-:Y:S02]  /*6860*/  SEL R100, R5, R0, !P0 ;  /* 0x0000000005647207 */ /* 0x000fe40004000000 */
[----:B------:R-:W-:Y:S02]  /*6870*/  PRMT R3, R4, 0x7610, R3 ;  /* 0x0000761004037816 */ /* 0x000fe40000000003 */
[----:B------:R-:W-:-:S07]  /*6880*/  SEL R0, R0, R5, !P0 ;  /* 0x0000000500007207 */ /* 0x000fce0004000000 */
.L_x_161:
[----:B------:R-:W-:Y:S01]  /*6890*/  UIMAD.WIDE.U32 UR4, UR41, 0x24924925, URZ ;  /* 0x24924925290478a5 */ /* 0x000fe2000f8e003f */
[----:B------:R-:W-:Y:S01]  /*68a0*/  LOP3.LUT P0, RZ, R3, 0xff, RZ, 0xc0, !PT ;  /* 0x000000ff03ff7812 */ /* 0x000fe2000780c0ff */
[----:B------:R-:W-:Y:S02]  /*68b0*/  IMAD.MOV.U32 R103, RZ, RZ, R0 ;  /* 0x000000ffff677224 */ /* 0x000fe400078e0000 */
[----:B------:R-:W-:-:S04]  /*68c0*/  UIADD3 UR4, UR41, -UR5, URZ ;  /* 0x8000000529047290 */ /* 0x000fc8000fffe03f */
[----:B------:R-:W-:-:S04]  /*68d0*/  ULEA.HI UR4, UR4, UR5, URZ, 0x1f ;  /* 0x0000000504047291 */ /* 0x000fc8000f8ff83f */
[----:B------:R-:W-:-:S04]  /*68e0*/  USHF.R.U32.HI UR4, URZ, 0x2, UR4 ;  /* 0x000000023f047899 */ /* 0x000fc80008011604 */
[----:B------:R-:W-:Y:S01]  /*68f0*/  UIMAD UR41, UR4, -0x7, UR41 ;  /* 0xfffffff9042978a4 */ /* 0x000fe2000f8e0229 */
[----:B------:R-:W-:Y:S11]  /*6900*/  @P0 BRA `(.L_x_164) ;  /* 0xffffffa800fc0947 */ /* 0x000ff6000383ffff */
[----:B------:R-:W-:Y:S05]  /*6910*/  EXIT ;  /* 0x000000000000794d */ /* 0x000fea0003800000 */
.L_x_7:
        /* <DEDUP_REMOVED lines=26> */
.L_x_166:
[----:B------:R-:W0:Y:S01]  /*6ac0*/  LDC.64 R28, c[0x0][0x640] ;  /* 0x00019000ff1c7b82 */ /* 0x000e220000000a00 */
[-CC-:B------:R-:W-:Y:S01]  /*6ad0*/  SHF.R.U64 R21, R14, R8.reuse, R15.reuse ;  /* 0x000000080e157219 */ /* 0x180fe2000000120f */
[----:B------:R-:W-:Y:S01]  /*6ae0*/  IMAD.MOV.U32 R31, RZ, RZ, 0x1 ;  /* 0x00000001ff1f7424 */ /* 0x000fe200078e00ff */
[----:B------:R-:W-:Y:S02]  /*6af0*/  SHF.R.U32.HI R7, RZ, R8, R15 ;  /* 0x00000008ff077219 */ /* 0x000fe4000001160f */
[----:B------:R-:W-:-:S03]  /*6b00*/  IADD3 R13, P0, RZ, -R21, RZ ;  /* 0x80000015ff0d7210 */ /* 0x000fc60007f1e0ff */
[----:B------:R-:W1:Y:S02]  /*6b10*/  LDC R12, c[0x0][0x618] ;  /* 0x00018600ff0c7b82 */ /* 0x000e640000000800 */
[----:B------:R-:W-:Y:S02]  /*6b20*/  IMAD.X R7, RZ, RZ, ~R7, P0 ;  /* 0x000000ffff077224 */ /* 0x000fe400000e0e07 */
[----:B------:R-:W-:-:S04]  /*6b30*/  IMAD.WIDE.U32 R10, R13, R24, R16 ;  /* 0x000000180d0a7225 */ /* 0x000fc800078e0010 */
[----:B------:R-:W2:Y:S01]  /*6b40*/  LDC R14, c[0x0][0x608] ;  /* 0x00018200ff0e7b82 */ /* 0x000ea20000000800 */
[----:B------:R-:W-:-:S04]  /*6b50*/  IMAD R8, R7, R24, RZ ;  /* 0x0000001807087224 */ /* 0x000fc800078e02ff */
[----:B------:R-:W-:-:S03]  /*6b60*/  IMAD R7, R13, R25, R8 ;  /* 0x000000190d077224 */ /* 0x000fc600078e0208 */
[----:B------:R-:W3:Y:S01]  /*6b70*/  LDC R26, c[0x0][0x658] ;  /* 0x00019600ff1a7b82 */ /* 0x000ee20000000800 */
[----:B------:R-:W-:Y:S01]  /*6b80*/  IMAD.IADD R7, R11, 0x1, R7 ;  /* 0x000000010b077824 */ /* 0x000fe200078e0207 */
[----:B0-----:R-:W-:Y:S01]  /*6b90*/  ISETP.NE.U32.AND P0, PT, R28, RZ, PT ;  /* 0x000000ff1c00720c */ /* 0x001fe20003f05070 */
[----:B------:R-:W-:-:S03]  /*6ba0*/  IMAD.MOV.U32 R11, RZ, RZ, -0x1 ;  /* 0xffffffffff0b7424 */ /* 0x000fc600078e00ff */
        /* <DEDUP_REMOVED lines=8> */
[-C--:B---3--:R-:W-:Y:S02]  /*6c30*/  SHF.L.U32 R10, R11, R26.reuse, RZ ;  /* 0x0000001a0b0a7219 */ /* 0x088fe400000006ff */
[--C-:B------:R-:W-:Y:S02]  /*6c40*/  SHF.R.U64 R24, R22, R26, R7.reuse ;  /* 0x0000001a16187219 */ /* 0x100fe40000001207 */
[----:B------:R-:W-:Y:S02]  /*6c50*/  LOP3.LUT R33, RZ, R10, RZ, 0x33, !PT ;  /* 0x0000000aff217212 */ /* 0x000fe400078e33ff */
[----:B------:R-:W-:Y:S01]  /*6c60*/  SHF.R.U32.HI R11, RZ, R26, R7 ;  /* 0x0000001aff0b7219 */ /* 0x000fe20000011607 */
[----:B------:R-:W3:Y:S01]  /*6c70*/  LDC R30, c[0x0][0x610] ;  /* 0x00018400ff1e7b82 */ /* 0x000ee20000000800 */
[----:B------:R-:W-:Y:S01]  /*6c80*/  IMAD.MOV.U32 R10, RZ, RZ, R24 ;  /* 0x000000ffff0a7224 */ /* 0x000fe200078e0018 */
[----:B------:R-:W-:Y:S06]  /*6c90*/  @!P0 BRA `(.L_x_167) ;  /* 0x0000000000288947 */ /* 0x000fec0003800000 */
        /* <DEDUP_REMOVED lines=10> */
.L_x_167:
[----:B------:R-:W-:Y:S02]  /*6d40*/  ISETP.NE.AND P0, PT, R2, 0x1, PT ;  /* 0x000000010200780c */ /* 0x000fe40003f05270 */
[----:B-1----:R-:W-:Y:S01]  /*6d50*/  SHF.R.U64 R8, R10, R8, R11 ;  /* 0x000000080a087219 */ /* 0x002fe2000000120b */
[----:B0-----:R-:W-:Y:S01]  /*6d60*/  VIADD R11, R25, 0xffffffff ;  /* 0xffffffff190b7836 */ /* 0x001fe20000000000 */
[----:B------:R-:W-:Y:S02]  /*6d70*/  SHF.L.U32 R31, R31, R26, RZ ;  /* 0x0000001a1f1f7219 */ /* 0x000fe400000006ff */
[----:B------:R-:W-:Y:S01]  /*6d80*/  LOP3.LUT R5, R22, R33, RZ, 0xc0, !PT ;  /* 0x0000002116057212 */ /* 0x000fe200078ec0ff */
[----:B------:R-:W-:-:S04]  /*6d90*/  IMAD.MOV R7, RZ, RZ, -R8 ;  /* 0x000000ffff077224 */ /* 0x000fc800078e0a08 */
[----:B------:R-:W-:Y:S02]  /*6da0*/  IMAD R5, R31, R8, R5 ;  /* 0x000000081f057224 */ /* 0x000fe400078e0205 */
[----:B------:R-:W-:Y:S01]  /*6db0*/  @P0 IMAD R6, R9, R23, R4 ;  /* 0x0000001709060224 */ /* 0x000fe200078e0204 */
[----:B------:R-:W-:Y:S01]  /*6dc0*/  LOP3.LUT R9, R20, R11, RZ, 0xc0, !PT ;  /* 0x0000000b14097212 */ /* 0x000fe200078ec0ff */
[----:B--2---:R-:W-:Y:S02]  /*6dd0*/  IMAD R4, R7, R27, R24 ;  /* 0x0000001b07047224 */ /* 0x004fe400078e0218 */
[----:B---3--:R-:W-:Y:S02]  /*6de0*/  IMAD R6, R5, R30, R6 ;  /* 0x0000001e05067224 */ /* 0x008fe400078e0206 */
[----:B------:R-:W-:Y:S02]  /*6df0*/  IMAD R5, R4, R25, R9 ;  /* 0x0000001904057224 */ /* 0x000fe400078e0209 */
[----:B------:R-:W-:-:S02]  /*6e00*/  IMAD.MOV.U32 R8, RZ, RZ, 0x1 ;  /* 0x00000001ff087424 */ /* 0x000fc400078e00ff */
[----:B------:R-:W-:Y:S01]  /*6e10*/  IMAD.MOV.U32 R7, RZ, RZ, R21 ;  /* 0x000000ffff077224 */ /* 0x000fe200078e0015 */
[----:B------:R-:W-:Y:S02]  /*6e20*/  SEL R19, R5, R6, !P0 ;  /* 0x0000000605137207 */ /* 0x000fe40004000000 */
[----:B------:R-:W-:-:S07]  /*6e30*/  SEL R12, R6, R5, !P0 ;  /* 0x00000005060c7207 */ /* 0x000fce0004000000 */
.L_x_165:
[----:B------:R-:W-:-:S08]  /*6e40*/  NOP ;  /* 0x0000000000007918 */ /* 0x000fd00000000000 */
[----:B------:R-:W0:-:S00]  /*6e50*/  USETMAXREG.DEALLOC.CTAPOOL 0x28 ;  /* 0x00000028000079c8 */ /* 0x000e0000080e0500 */
[----:B0-----:R-:W-:-:S13]  /*6e60*/  ISETP.NE.AND P0, PT, R3, RZ, PT ;  /* 0x000000ff0300720c */ /* 0x001fda0003f05270 */
[----:B------:R-:W-:Y:S05]  /*6e70*/  @P0 EXIT ;  /* 0x000000000000094d */ /* 0x000fea0003800000 */
[----:B------:R-:W-:Y:S01]  /*6e80*/  LOP3.LUT P0, RZ, R8, 0xff, RZ, 0xc0, !PT ;  /* 0x000000ff08ff7812 */ /* 0x000fe2000780c0ff */
[----:B------:R-:W-:Y:S02]  /*6e90*/  IMAD.MOV.U32 R3, RZ, RZ, 0x1 ;  /* 0x00000001ff037424 */ /* 0x000fe400078e00ff */
[----:B------:R-:W-:-:S10]  /*6ea0*/  IMAD.MOV.U32 R13, RZ, RZ, RZ ;  /* 0x000000ffff0d7224 */ /* 0x000fd400078e00ff */
[----:B------:R-:W-:Y:S05]  /*6eb0*/  @!P0 BRA `(.L_x_168) ;  /* 0x0000000c00808947 */ /* 0x000fea0003800000 */
[----:B------:R-:W0:Y:S01]  /*6ec0*/  LDC R3, c[0x0][0x28c] ;  /* 0x0000a300ff037b82 */ /* 0x000e220000000800 */
[----:B------:R-:W-:Y:S01]  /*6ed0*/  UMOV UR13, 0x1 ;  /* 0x00000001000d7882 */ /* 0x000fe20000000000 */
[----:B------:R-:W-:Y:S01]  /*6ee0*/  ULDC UR5, c[0x0][0x658] ;  /* 0x0001960000057ab9 */ /* 0x000fe20000000800 */
[----:B------:R-:W-:Y:S01]  /*6ef0*/  UMOV UR7, 0xffffffff ;  /* 0xffffffff00077882 */ /* 0x000fe20000000000 */
[----:B------:R-:W-:Y:S01]  /*6f00*/  BSSY B0, `(.L_x_168) ;  /* 0x00000db000007945 */ /* 0x000fe20003800000 */
[----:B------:R-:W-:Y:S01]  /*6f10*/  USHF.L.U32 UR7, UR7, UR5, URZ ;  /* 0x0000000507077299 */ /* 0x000fe2000800063f */
[----:B------:R-:W-:Y:S01]  /*6f20*/  IMAD.MOV.U32 R11, RZ, RZ, 0x1 ;  /* 0x00000001ff0b7424 */ /* 0x000fe200078e00ff */
[----:B------:R-:W-:Y:S01]  /*6f30*/  LOP3.LUT R10, R18, 0x2, RZ, 0xfc, !PT ;  /* 0x00000002120a7812 */ /* 0x000fe200078efcff */
[----:B------:R-:W1:Y:S01]  /*6f40*/  S2UR UR9, SR_CgaCtaId ;  /* 0x00000000000979c3 */ /* 0x000e620000008800 */
[----:B------:R-:W-:Y:S01]  /*6f50*/  IMAD.MOV.U32 R13, RZ, RZ, RZ ;  /* 0x000000ffff0d7224 */ /* 0x000fe200078e00ff */
[----:B------:R-:W-:Y:S01]  /*6f60*/  ULDC UR4, c[0x0][0x600] ;  /* 0x0001800000047ab9 */ /* 0x000fe20000000800 */
[----:B------:R-:W-:Y:S01]  /*6f70*/  UMOV UR14, 0x1111 ;  /* 0x00001111000e7882 */ /* 0x000fe20000000000 */
[----:B------:R-:W-:-:S02]  /*6f80*/  USHF.L.U32 UR5, UR13, UR5, URZ ;  /* 0x000000050d057299 */ /* 0x000fc4000800063f */
[----:B------:R-:W-:Y:S02]  /*6f90*/  UIADD3 UR4, UR4, -0x1, URZ ;  /* 0xffffffff04047890 */ /* 0x000fe4000fffe03f */
[----:B------:R-:W-:Y:S01]  /*6fa0*/  ULOP3.LUT UR7, URZ, UR7, URZ, 0x33, !UPT ;  /* 0x000000073f077292 */ /* 0x000fe2000f8e333f */
[----:B------:R-:W-:Y:S01]  /*6fb0*/  ULDC.64 UR24, c[0x0][0x198] ;  /* 0x0000660000187ab9 */ /* 0x000fe20000000a00 */
[----:B0-----:R-:W-:-:S05]  /*6fc0*/  VIADD R3, R3, 0x1f ;  /* 0x0000001f03037836 */ /* 0x001fca0000000000 */
[----:B------:R-:W-:Y:S01]  /*6fd0*/  SHF.R.S32.HI R4, RZ, 0x1f, R3 ;  /* 0x0000001fff047819 */ /* 0x000fe20000011403 */
[----:B-1----:R-:W-:-:S03]  /*6fe0*/  USHF.R.U32.HI UR26, URZ, 0x2, UR9 ;  /* 0x000000023f1a7899 */ /* 0x002fc60008011609 */
[----:B------:R-:W-:Y:S01]  /*6ff0*/  LEA.HI R4, R4, R3, RZ, 0x5 ;  /* 0x0000000304047211 */ /* 0x000fe200078f28ff */
[----:B------:R-:W-:Y:S01]  /*7000*/  ULOP3.LUT UR8, UR9, 0x3, URZ, 0xc0, !UPT ;  /* 0x0000000309087892 */ /* 0x000fe2000f8ec03f */
[----:B------:R-:W-:Y:S01]  /*7010*/  IMAD.MOV.U32 R3, RZ, RZ, 0x1 ;  /* 0x00000001ff037424 */ /* 0x000fe200078e00ff */
[----:B------:R-:W-:Y:S01]  /*7020*/  USHF.L.U32 UR6, UR9, 0x5, URZ ;  /* 0x0000000509067899 */ /* 0x000fe2000800063f */
[----:B------:R-:W-:Y:S01]  /*7030*/  SHF.R.S32.HI R8, RZ, 0x5, R4 ;  /* 0x00000005ff087819 */ /* 0x000fe20000011404 */
[----:B------:R-:W-:Y:S02]  /*7040*/  USHF.L.U32 UR27, UR9, 0xa, URZ ;  /* 0x0000000a091b7899 */ /* 0x000fe4000800063f */
[----:B------:R-:W-:Y:S02]  /*7050*/  ULOP3.LUT UR9, UR9, 0xfffffffc, URZ, 0xc0, !UPT ;  /* 0xfffffffc09097892 */ /* 0x000fe4000f8ec03f */
[----:B------:R-:W-:Y:S01]  /*7060*/  UISETP.GT.U32.AND UP0, UPT, UR8, 0xffff, UPT ;  /* 0x0000ffff0800788c */ /* 0x000fe2000bf04070 */
[----:B------:R-:W-:Y:S01]  /*7070*/  VIADD R9, R8, 0x1 ;  /* 0x0000000108097836 */ /* 0x000fe20000000000 */
[----:B------:R-:W-:-:S02]  /*7080*/  ULOP3.LUT UR11, UR9, 0x1, URZ, 0xfc, !UPT ;  /* 0x00000001090b7892 */ /* 0x000fc4000f8efc3f */
[----:B------:R-:W-:Y:S02]  /*7090*/  ULOP3.LUT UR12, UR9, 0x2, URZ, 0xfc, !UPT ;  /* 0x00000002090c7892 */ /* 0x000fe4000f8efc3f */
[----:B------:R-:W-:Y:S02]  /*70a0*/  USHF.L.U32 UR10, UR13, UR9, URZ ;  /* 0x000000090d0a7299 */ /* 0x000fe4000800063f */
[----:B------:R-:W-:Y:S02]  /*70b0*/  ULOP3.LUT UR9, UR9, 0x3, URZ, 0xfc, !UPT ;  /* 0x0000000309097892 */ /* 0x000fe4000f8efc3f */
[----:B------:R-:W-:Y:S02]  /*70c0*/  USHF.L.U32 UR11, UR13, UR11, URZ ;  /* 0x0000000b0d0b7299 */ /* 0x000fe4000800063f */
[----:B------:R-:W-:Y:S02]  /*70d0*/  USHF.L.U32 UR12, UR13, UR12, URZ ;  /* 0x0000000c0d0c7299 */ /* 0x000fe4000800063f */
[----:B------:R-:W-:-:S02]  /*70e0*/  USEL UR8, UR8, 0xffff, !UP0 ;  /* 0x0000ffff08087887 */ /* 0x000fc4000c000000 */
[----:B------:R-:W-:Y:S02]  /*70f0*/  USHF.L.U32 UR9, UR13, UR9, URZ ;  /* 0x000000090d097299 */ /* 0x000fe4000800063f */
[----:B------:R-:W-:Y:S02]  /*7100*/  ULOP3.LUT UR10, UR12, UR10, UR11, 0xfe, !UPT ;  /* 0x0000000a0c0a7292 */ /* 0x000fe4000f8efe0b */
[----:B------:R-:W-:Y:S02]  /*7110*/  ULOP3.LUT UR8, UR8, 0xffff, URZ, 0xc0, !UPT ;  /* 0x0000ffff08087892 */ /* 0x000fe4000f8ec03f */
[----:B------:R-:W-:Y:S02]  /*7120*/  ULOP3.LUT UR6, UR6, 0x60, URZ, 0xc0, !UPT ;  /* 0x0000006006067892 */ /* 0x000fe4000f8ec03f */
[----:B------:R-:W-:Y:S02]  /*7130*/  ULOP3.LUT UR13, UR10, UR9, URZ, 0xfc, !UPT ;  /* 0x000000090a0d7292 */ /* 0x000fe4000f8efc3f */
[----:B------:R-:W-:-:S12]  /*7140*/  USHF.L.U32 UR14, UR14, UR8, URZ ;  /* 0x000000080e0e7299 */ /* 0x000fd8000800063f */
.L_x_179:
[----:B------:R-:W-:-:S03]  /*7150*/  UMOV UR8, 0xffffffff ;  /* 0xffffffff00087882 */ /* 0x000fc60000000000 */
[----:B------:R-:W-:Y:S05]  /*7160*/  BRA.DIV UR8, `(.L_x_169) ;  /* 0x0000001208287947 */ /* 0x000fea000b800000 */
[----:B------:R-:W-:-:S13]  /*7170*/  ELECT P6, URZ, PT ;  /* 0x00000000003f782f */ /* 0x000fda00038c0000 */
.L_x_193:
[----:B------:R-:W0:Y:S01]  /*7180*/  LDC R4, c[0x0][0x28c] ;  /* 0x0000a300ff047b82 */ /* 0x000e220000000800 */
[----:B------:R-:W-:Y:S01]  /*7190*/  BSSY B1, `(.L_x_170) ;  /* 0x000003d000017945 */ /* 0x000fe20003800000 */
[----:B0-----:R-:W-:-:S13]  /*71a0*/  ISETP.LT.OR P6, PT, R4, 0x1, !P6 ;  /* 0x000000010400780c */ /* 0x001fda00077c1670 */
[----:B------:R-:W-:Y:S05]  /*71b0*/  @P6 BRA `(.L_x_171) ;  /* 0x0000000000e86947 */ /* 0x000fea0003800000 */
[----:B------:R-:W-:Y:S01]  /*71c0*/  LEA R12, R12, UR26, 0x2 ;  /* 0x0000001a0c0c7c11 */ /* 0x000fe2000f8e10ff */
[----:B------:R-:W-:Y:S01]  /*71d0*/  IMAD.MOV.U32 R20, RZ, RZ, RZ ;  /* 0x000000ffff147224 */ /* 0x000fe200078e00ff */
[----:B------:R-:W-:Y:S01]  /*71e0*/  LEA R19, R19, UR6, 0x7 ;  /* 0x0000000613137c11 */ /* 0x000fe2000f8e38ff */
[----:B------:R-:W-:Y:S02]  /*71f0*/  IMAD.MOV.U32 R4, RZ, RZ, R9 ;  /* 0x000000ffff047224 */ /* 0x000fe400078e0009 */
[----:B------:R-:W-:Y:S02]  /*7200*/  IMAD.MOV.U32 R5, RZ, RZ, R3 ;  /* 0x000000ffff057224 */ /* 0x000fe400078e0003 */
[----:B------:R-:W-:Y:S02]  /*7210*/  IMAD.MOV.U32 R6, RZ, RZ, R13 ;  /* 0x000000ffff067224 */ /* 0x000fe400078e000d */
[----:B------:R-:W-:-:S07]  /*7220*/  IMAD.SHL.U32 R15, R12, 0x20, RZ ;  /* 0x000000200c0f7824 */ /* 0x000fce00078e00ff */
.L_x_174:
[----:B------:R-:W0:Y:S01]  /*7230*/  S2R R21, SR_CgaCtaId ;  /* 0x0000000000157919 */ /* 0x000e220000008800 */
[----:B------:R-:W-:Y:S02]  /*7240*/  MOV R12, 0x400 ;  /* 0x00000400000c7802 */ /* 0x000fe40000000f00 */
[----:B------:R-:W-:-:S13]  /*7250*/  ISETP.NE.AND P1, PT, R0, RZ, PT ;  /* 0x000000ff0000720c */ /* 0x000fda0003f25270 */
[----:B------:R-:W1:Y:S01]  /*7260*/  @!P1 LDC R14, c[0x0][0x500] ;  /* 0x00014000ff0e9b82 */ /* 0x000e620000000800 */
[----:B0-----:R-:W-:Y:S02]  /*7270*/  LEA R23, R21, R12, 0x18 ;  /* 0x0000000c15177211 */ /* 0x001fe400078ec0ff */
[----:B------:R-:W-:-:S03]  /*7280*/  SHF.L.U32 R12, R5, 0x1f, RZ ;  /* 0x0000001f050c7819 */ /* 0x000fc600000006ff */
[----:B------:R-:W-:-:S04]  /*7290*/  IMAD R21, R6, 0x8, R23 ;  /* 0x0000000806157824 */ /* 0x000fc800078e0217 */
[----:B------:R-:W0:Y:S02]  /*72a0*/  SYNCS.PHASECHK.TRANS64.TRYWAIT P0, [R21+URZ+0x38], R12 ;  /* 0x0000380c150075a7 */ /* 0x000e24000800017f */
[----:B01----:R-:W-:Y:S05]  /*72b0*/  @!P0 BRA `(.L_x_172) ;  /* 0x0000000c00f48947 */ /* 0x003fea0003800000 */
.L_x_194:
[----:B0-----:R-:W-:Y:S01]  /*72c0*/  PRMT R12, R10, 0x9910, RZ ;  /* 0x000099100a0c7816 */ /* 0x001fe200000000ff */
[----:B------:R0:W-:Y:S03]  /*72d0*/  @!P1 SYNCS.ARRIVE.TRANS64 RZ, [R21+URZ], R14 ;  /* 0x0000000e15ff99a7 */ /* 0x0001e6000800003f */
[----:B------:R-:W-:-:S13]  /*72e0*/  ISETP.NE.AND P0, PT, R12, 0x2, PT ;  /* 0x000000020c00780c */ /* 0x000fda0003f05270 */
[----:B0-----:R-:W-:Y:S05]  /*72f0*/  @P0 BRA `(.L_x_173) ;  /* 0x0000000000040947 */ /* 0x001fea0003800000 */
[----:B------:R-:W-:Y:S01]  /*7300*/  BPT.TRAP 0x1 ;  /* 0x000000040000795c */ /* 0x000fe20000300000 */
.L_x_173:
[----:B------:R-:W-:Y:S01]  /*7310*/  R2UR UR8, R6 ;  /* 0x00000000060872ca */ /* 0x000fe200000e0000 */
[----:B------:R-:W-:Y:S01]  /*7320*/  VIADD R4, R4, 0xffffffff ;  /* 0xffffffff04047836 */ /* 0x000fe20000000000 */
[----:B------:R-:W-:Y:S01]  /*7330*/  R2UR UR15, R23 ;  /* 0x00000000170f72ca */ /* 0x000fe200000e0000 */
[----:B------:R-:W-:Y:S01]  /*7340*/  UIADD3 UR16, UP0, UR24, 0xf0, URZ ;  /* 0x000000f018107890 */ /* 0x000fe2000ff1e03f */
[----:B------:R-:W-:Y:S01]  /*7350*/  R2UR UR22, R15 ;  /* 0x000000000f1672ca */ /* 0x000fe200000e0000 */
[----:B------:R-:W-:Y:S01]  /*7360*/  UIADD3 UR30, UP1, UR24, 0x1f0, URZ ;  /* 0x000001f0181e7890 */ /* 0x000fe2000ff3e03f */
[----:B------:R-:W-:Y:S01]  /*7370*/  R2UR UR9, R21 ;  /* 0x00000000150972ca */ /* 0x000fe200000e0000 */
[----:B------:R-:W-:Y:S01]  /*7380*/  UIADD3.X UR17, URZ, UR25, URZ, UP0, !UPT ;  /* 0x000000193f117290 */ /* 0x000fe200087fe43f */
[----:B------:R-:W-:Y:S01]  /*7390*/  R2UR UR10, R20 ;  /* 0x00000000140a72ca */ /* 0x000fe200000e0000 */
[----:B------:R-:W-:Y:S01]  /*73a0*/  VIADD R6, R6, 0x1 ;  /* 0x0000000106067836 */ /* 0x000fe20000000000 */
[----:B------:R-:W-:Y:S01]  /*73b0*/  R2UR UR12, R7 ;  /* 0x00000000070c72ca */ /* 0x000fe200000e0000 */
[----:B------:R-:W-:Y:S01]  /*73c0*/  UPRMT UR28, URZ, 0x5410, UR13 ;  /* 0x000054103f1c7896 */ /* 0x000fe2000800000d */
[----:B------:R-:W-:Y:S01]  /*73d0*/  R2UR UR23, R19 ;  /* 0x00000000131772ca */ /* 0x000fe200000e0000 */
[----:B------:R-:W-:Y:S01]  /*73e0*/  USHF.L.U32 UR8, UR8, 0xc, URZ ;  /* 0x0000000c08087899 */ /* 0x000fe2000800063f */
[----:B------:R-:W-:Y:S01]  /*73f0*/  ISETP.GT.AND P1, PT, R4, 0x1, PT ;  /* 0x000000010400780c */ /* 0x000fe20003f24270 */
[----:B------:R-:W-:Y:S01]  /*7400*/  UIADD3.X UR31, URZ, UR25, URZ, UP1, !UPT ;  /* 0x000000193f1f7290 */ /* 0x000fe20008ffe43f */
[----:B------:R-:W-:Y:S01]  /*7410*/  ISETP.NE.AND P0, PT, R6, 0x7, PT ;  /* 0x000000070600780c */ /* 0x000fe20003f05270 */
[----:B------:R-:W-:Y:S01]  /*7420*/  ULEA UR11, UR26, UR8, 0xa ;  /* 0x000000081a0b7291 */ /* 0x000fe2000f8e503f */
[----:B------:R-:W-:Y:S01]  /*7430*/  VIADD R20, R20, 0x20 ;  /* 0x0000002014147836 */ /* 0x000fe20000000000 */
[----:B------:R-:W-:Y:S01]  /*7440*/  ULOP3.LUT UR8, UR8, 0xc00, UR27, 0xf8, !UPT ;  /* 0x00000c0008087892 */ /* 0x000fe2000f8ef81b */
[----:B------:R-:W-:Y:S01]  /*7450*/  SEL R12, RZ, 0x1, P0 ;  /* 0x00000001ff0c7807 */ /* 0x000fe20000000000 */
[----:B------:R-:W-:Y:S01]  /*7460*/  ULEA UR11, UR11, UR15, 0x2 ;  /* 0x0000000f0b0b7291 */ /* 0x000fe2000f8e103f */
[----:B------:R-:W-:Y:S01]  /*7470*/  SEL R6, R6, RZ, P0 ;  /* 0x000000ff06067207 */ /* 0x000fe20000000000 */
[----:B------:R-:W-:Y:S01]  /*7480*/  ULEA UR8, UR8, UR15, 0x2 ;  /* 0x0000000f08087291 */ /* 0x000fe2000f8e103f */
[----:B------:R-:W-:Y:S01]  /*7490*/  LOP3.LUT R5, R5, R12, RZ, 0x3c, !PT ;  /* 0x0000000c05057212 */ /* 0x000fe200078e3cff */
[----:B------:R-:W-:-:S02]  /*74a0*/  UIADD3 UR20, UR11, 0x180, URZ ;  /* 0x000001800b147890 */ /* 0x000fc4000fffe03f */
[----:B------:R-:W-:Y:S02]  /*74b0*/  UPRMT UR15, URZ, 0x5410, UR14 ;  /* 0x000054103f0f7896 */ /* 0x000fe4000800000e */
[----:B------:R-:W-:Y:S01]  /*74c0*/  UIADD3 UR21, UR8, 0x1c180, URZ ;  /* 0x0001c18008157890 */ /* 0x000fe2000fffe03f */
[----:B------:R-:W-:Y:S01]  /*74d0*/  UMOV UR18, 0x0 ;  /* 0x0000000000127882 */ /* 0x000fe20000000000 */
[----:B------:R-:W-:Y:S01]  /*74e0*/  UMOV UR19, 0x10000000 ;  /* 0x1000000000137882 */ /* 0x000fe20000000000 */
[----:B------:R-:W-:Y:S01]  /*74f0*/  UMOV UR11, UR22 ;  /* 0x00000016000b7c82 */ /* 0x000fe20008000000 */
[----:B------:R-:W-:-:S03]  /*7500*/  UMOV UR8, UR20 ;  /* 0x0000001400087c82 */ /* 0x000fc60008000000 */
[----:B------:R0:W-:Y:S02]  /*7510*/  UTMALDG.3D.MULTICAST [UR8], [UR16], UR15, desc[UR18] ;  /* 0x00001208100073b4 */ /* 0x0001e4000801180f */
[----:B0-----:R-:W-:Y:S01]  /*7520*/  UMOV UR8, UR21 ;  /* 0x0000001500087c82 */ /* 0x001fe20008000000 */
[----:B------:R-:W-:Y:S02]  /*7530*/  UMOV UR11, UR23 ;  /* 0x00000017000b7c82 */ /* 0x000fe40008000000 */
[----:B------:R0:W-:Y:S02]  /*7540*/  UTMALDG.3D.MULTICAST [UR8], [UR30], UR28, desc[UR18] ;  /* 0x000012081e0073b4 */ /* 0x0001e4000801181c */
[----:B0-----:R-:W-:Y:S05]  /*7550*/  @P1 BRA `(.L_x_174) ;  /* 0xfffffffc00341947 */ /* 0x001fea000383ffff */
.L_x_171:
[----:B------:R-:W-:Y:S05]  /*7560*/  BSYNC B1 ;  /* 0x0000000000017941 */ /* 0x000fea0003800000 */
.L_x_170:
[----:B------:R-:W-:Y:S01]  /*7570*/  LOP3.LUT P1, RZ, R11, 0xff, RZ, 0xc0, !PT ;  /* 0x000000ff0bff7812 */ /* 0x000fe2000782c0ff */
[C---:B------:R-:W-:Y:S01]  /*7580*/  IMAD.IADD R13, R8.reuse, 0x1, R13 ;  /* 0x00000001080d7824 */ /* 0x040fe200078e020d */
[----:B------:R-:W-:Y:S01]  /*7590*/  ULDC.64 UR8, c[0x0][0x650] ;  /* 0x0001940000087ab9 */ /* 0x000fe20000000a00 */
[C---:B------:R-:W-:Y:S01]  /*75a0*/  ISETP.GE.U32.AND P2, PT, R8.reuse, 0x7, PT ;  /* 0x000000070800780c */ /* 0x040fe20003f46070 */
[----:B------:R-:W-:Y:S01]  /*75b0*/  BSSY B1, `(.L_x_175) ;  /* 0x000006d000017945 */ /* 0x000fe20003800000 */
[C---:B------:R-:W-:Y:S01]  /*75c0*/  IMAD.WIDE.U32 R4, R13.reuse, 0x24924925, RZ ;  /* 0x249249250d047825 */ /* 0x040fe200078e00ff */
[----:B------:R-:W-:Y:S02]  /*75d0*/  ISETP.GT.U32.AND P0, PT, R13, 0x6, PT ;  /* 0x000000060d00780c */ /* 0x000fe40003f04070 */
[----:B------:R-:W-:Y:S01]  /*75e0*/  PRMT R11, RZ, 0x7610, R11 ;  /* 0x00007610ff0b7816 */ /* 0x000fe2000000000b */
[----:B------:R-:W-:Y:S01]  /*75f0*/  IMAD.MOV.U32 R12, RZ, RZ, -0x1 ;  /* 0xffffffffff0c7424 */ /* 0x000fe200078e00ff */
[----:B------:R-:W-:Y:S01]  /*7600*/  ISETP.LT.U32.AND P0, PT, R8, 0x7, P0 ;  /* 0x000000070800780c */ /* 0x000fe20000701070 */
[----:B------:R-:W-:-:S02]  /*7610*/  IMAD.MOV.U32 R19, RZ, RZ, -0x1 ;  /* 0xffffffffff137424 */ /* 0x000fc400078e00ff */
[----:B------:R-:W0:Y:S01]  /*7620*/  @P1 S2R R7, SR_CgaCtaId ;  /* 0x0000000000071919 */ /* 0x000e220000008800 */
[----:B------:R-:W-:Y:S02]  /*7630*/  SEL R4, RZ, 0x1, !P0 ;  /* 0x00000001ff047807 */ /* 0x000fe40004000000 */
[----:B------:R-:W-:Y:S02]  /*7640*/  IADD3 R16, P0, R16, UR36, RZ ;  /* 0x0000002410107c10 */ /* 0x000fe4000ff1e0ff */
[----:B------:R-:W-:Y:S02]  /*7650*/  @P1 MOV R6, 0x400 ;  /* 0x0000040000061802 */ /* 0x000fe40000000f00 */
[----:B------:R-:W-:Y:S02]  /*7660*/  IADD3.X R17, R17, UR42, RZ, P0, !PT ;  /* 0x0000002a11117c10 */ /* 0x000fe400087fe4ff */
[----:B------:R-:W-:Y:S02]  /*7670*/  ISETP.GE.U32.AND P0, PT, R16, UR8, PT ;  /* 0x0000000810007c0c */ /* 0x000fe4000bf06070 */
[----:B------:R-:W-:-:S02]  /*7680*/  LOP3.LUT R3, R3, R4, RZ, 0x3c, !PT ;  /* 0x0000000403037212 */ /* 0x000fc400078e3cff */
[----:B------:R-:W-:Y:S02]  /*7690*/  ISETP.GE.U32.AND.EX P0, PT, R17, UR9, PT, P0 ;  /* 0x0000000911007c0c */ /* 0x000fe4000bf06100 */
[----:B0-----:R-:W-:Y:S01]  /*76a0*/  @P1 LEA R6, R7, R6, 0x18 ;  /* 0x0000000607061211 */ /* 0x001fe200078ec0ff */
[----:B------:R-:W-:-:S03]  /*76b0*/  IMAD.IADD R7, R13, 0x1, -R5 ;  /* 0x000000010d077824 */ /* 0x000fc600078e0a05 */
[----:B------:R0:W-:Y:S02]  /*76c0*/  @P1 SYNCS.ARRIVE.TRANS64.A1T0 RZ, [R6+URZ+0x88], RZ ;  /* 0x000088ff06ff19a7 */ /* 0x0001e4000810003f */
[----:B------:R-:W-:-:S04]  /*76d0*/  LEA.HI R7, R7, R5, RZ, 0x1f ;  /* 0x0000000507077211 */ /* 0x000fc800078ff8ff */
[----:B------:R-:W-:Y:S01]  /*76e0*/  SHF.R.U32.HI R4, RZ, 0x2, R7 ;  /* 0x00000002ff047819 */ /* 0x000fe20000011607 */
[----:B------:R-:W-:-:S03]  /*76f0*/  IMAD.MOV.U32 R7, RZ, RZ, -0x1 ;  /* 0xffffffffff077424 */ /* 0x000fc600078e00ff */
[--C-:B------:R-:W-:Y:S01]  /*7700*/  @P2 LOP3.LUT R3, R3, 0x1, R4.reuse, 0x78, !PT ;  /* 0x0000000103032812 */ /* 0x100fe200078e7804 */
[----:B------:R-:W-:Y:S01]  /*7710*/  IMAD R13, R4, -0x7, R13 ;  /* 0xfffffff9040d7824 */ /* 0x000fe200078e020d */
[----:B------:R-:W-:Y:S01]  /*7720*/  PRMT R4, RZ, 0x7610, R4 ;  /* 0x00007610ff047816 */ /* 0x000fe20000000004 */
[----:B0-----:R-:W-:Y:S06]  /*7730*/  @P0 BRA `(.L_x_176) ;  /* 0x0000000400500947 */ /* 0x001fec0003800000 */
[----:B------:R-:W0:Y:S01]  /*7740*/  S2R R15, SR_CTAID.X ;  /* 0x00000000000f7919 */ /* 0x000e220000002500 */
[----:B------:R-:W-:Y:S01]  /*7750*/  ULDC.64 UR8, c[0x0][0x628] ;  /* 0x00018a0000087ab9 */ /* 0x000fe20000000a00 */
[----:B------:R-:W1:Y:S01]  /*7760*/  LDC R20, c[0x0][0x144] ;  /* 0x00005100ff147b82 */ /* 0x000e620000000800 */
[----:B------:R-:W-:Y:S01]  /*7770*/  ISETP.NE.U32.AND P0, PT, RZ, UR8, PT ;  /* 0x00000008ff007c0c */ /* 0x000fe2000bf05070 */
[----:B------:R-:W2:Y:S01]  /*7780*/  S2R R12, SR_CTAID.Y ;  /* 0x00000000000c7919 */ /* 0x000ea20000002600 */
[----:B------:R-:W-:Y:S01]  /*7790*/  ULDC UR10, c[0x0][0x150] ;  /* 0x00005400000a7ab9 */ /* 0x000fe20000000800 */
[----:B------:R-:W-:Y:S01]  /*77a0*/  ULDC UR11, c[0x0][0x630] ;  /* 0x00018c00000b7ab9 */ /* 0x000fe20000000800 */
[----:B------:R-:W-:Y:S01]  /*77b0*/  ISETP.NE.AND.EX P0, PT, RZ, UR9, PT, P0 ;  /* 0x00000009ff007c0c */ /* 0x000fe2000bf05300 */
[----:B------:R-:W-:Y:S01]  /*77c0*/  IMAD.MOV.U32 R4, RZ, RZ, R16 ;  /* 0x000000ffff047224 */ /* 0x000fe200078e0010 */
[----:B0-----:R-:W-:-:S05]  /*77d0*/  I2FP.F32.U32 R5, R15 ;  /* 0x0000000f00057245 */ /* 0x001fca0000201000 */
[----:B------:R-:W-:Y:S01]  /*77e0*/  FMUL R21, R5, UR10 ;  /* 0x0000000a05157c20 */ /* 0x000fe20008400000 */
[----:B------:R-:W-:-:S05]  /*77f0*/  IMAD.MOV.U32 R5, RZ, RZ, R17 ;  /* 0x000000ffff057224 */ /* 0x000fca00078e0011 */
[----:B--2---:R-:W-:Y:S05]  /*7800*/  @!P0 BRA `(.L_x_177) ;  /* 0x0000000000288947 */ /* 0x004fea0003800000 */
[----:B------:R-:W-:Y:S02]  /*7810*/  ULDC UR10, c[0x0][0x634] ;  /* 0x00018d00000a7ab9 */ /* 0x000fe40000000800 */
[----:B------:R-:W-:-:S05]  /*7820*/  IADD3 R5, P0, R16, UR10, RZ ;  /* 0x0000000a10057c10 */ /* 0x000fca000ff1e0ff */
[----:B------:R-:W-:-:S04]  /*7830*/  IMAD.X R19, RZ, RZ, R17, P0 ;  /* 0x000000ffff137224 */ /* 0x000fc800000e0611 */
[----:B------:R-:W-:-:S04]  /*7840*/  IMAD.WIDE.U32 R6, R19, UR8, RZ ;  /* 0x0000000813067c25 */ /* 0x000fc8000f8e00ff */
[----:B------:R-:W-:-:S04]  /*7850*/  IMAD.WIDE.U32 R6, P0, R5, UR9, R6 ;  /* 0x0000000905067c25 */ /* 0x000fc8000f800006 */
[----:B------:R-:W-:-:S04]  /*7860*/  IMAD.WIDE.U32 R4, R5, UR8, RZ ;  /* 0x0000000805047c25 */ /* 0x000fc8000f8e00ff */
[----:B------:R-:W-:Y:S01]  /*7870*/  IMAD.MOV.U32 R4, RZ, RZ, R7 ;  /* 0x000000ffff047224 */ /* 0x000fe200078e0007 */
[----:B------:R-:W-:Y:S01]  /*7880*/  IADD3 RZ, P1, R5, R6, RZ ;  /* 0x0000000605ff7210 */ /* 0x000fe20007f3e0ff */
[----:B------:R-:W-:-:S04]  /*7890*/  IMAD.X R5, RZ, RZ, RZ, P0 ;  /* 0x000000ffff057224 */ /* 0x000fc800000e06ff */
[----:B------:R-:W-:-:S08]  /*78a0*/  IMAD.WIDE.U32.X R4, R19, UR9, R4, P1 ;  /* 0x0000000913047c25 */ /* 0x000fd000088e0404 */
.L_x_177:
[--C-:B------:R-:W-:Y:S01]  /*78b0*/  SHF.R.U64 R14, R4, UR11, R5.reuse ;  /* 0x0000000b040e7c19 */ /* 0x100fe20008001205 */
[----:B------:R-:W0:Y:S01]  /*78c0*/  F2I.U32.TRUNC.NTZ R21, R21 ;  /* 0x0000001500157305 */ /* 0x000e22000020f000 */
[----:B------:R-:W-:Y:S01]  /*78d0*/  SHF.R.U32.HI R4, RZ, UR11, R5 ;  /* 0x0000000bff047c19 */ /* 0x000fe20008011605 */
[----:B------:R-:W-:Y:S01]  /*78e0*/  ULDC.64 UR8, c[0x0][0x620] ;  /* 0x0001880000087ab9 */ /* 0x000fe20000000a00 */
[----:B------:R-:W-:Y:S01]  /*78f0*/  IADD3 R7, P0, RZ, -R14, RZ ;  /* 0x8000000eff077210 */ /* 0x000fe20007f1e0ff */
[----:B------:R-:W-:-:S04]  /*7900*/  ULDC.64 UR10, c[0x0][0x640] ;  /* 0x00019000000a7ab9 */ /* 0x000fc80000000a00 */
[----:B------:R-:W-:Y:S01]  /*7910*/  IMAD.X R4, RZ, RZ, ~R4, P0 ;  /* 0x000000ffff047224 */ /* 0x000fe200000e0e04 */
[----:B------:R-:W-:-:S03]  /*7920*/  ISETP.NE.U32.AND P0, PT, RZ, UR10, PT ;  /* 0x0000000aff007c0c */ /* 0x000fc6000bf05070 */
[----:B------:R-:W-:Y:S01]  /*7930*/  IMAD R6, R4, UR8, RZ ;  /* 0x0000000804067c24 */ /* 0x000fe2000f8e02ff */
[----:B------:R-:W-:Y:S01]  /*7940*/  ISETP.NE.AND.EX P0, PT, RZ, UR11, PT, P0 ;  /* 0x0000000bff007c0c */ /* 0x000fe2000bf05300 */
[----:B------:R-:W-:Y:S01]  /*7950*/  IMAD.WIDE.U32 R4, R7, UR8, R16 ;  /* 0x0000000807047c25 */ /* 0x000fe2000f8e0010 */
[----:B------:R-:W-:-:S03]  /*7960*/  ULDC UR8, c[0x0][0x618] ;  /* 0x0001860000087ab9 */ /* 0x000fc60000000800 */
[----:B------:R-:W-:Y:S01]  /*7970*/  IMAD R7, R7, UR9, R6 ;  /* 0x0000000907077c24 */ /* 0x000fe2000f8e0206 */
[----:B------:R-:W-:Y:S01]  /*7980*/  ULDC UR9, c[0x0][0x154] ;  /* 0x0000550000097ab9 */ /* 0x000fe20000000800 */
[----:B0-----:R-:W-:Y:S02]  /*7990*/  IMAD.MOV R6, RZ, RZ, -R21 ;  /* 0x000000ffff067224 */ /* 0x001fe400078e0a15 */
[----:B------:R-:W0:Y:S01]  /*79a0*/  LDC R21, c[0x0][0x148] ;  /* 0x00005200ff157b82 */ /* 0x000e220000000800 */
[----:B------:R-:W-:Y:S02]  /*79b0*/  IMAD.IADD R5, R5, 0x1, R7 ;  /* 0x0000000105057824 */ /* 0x000fe400078e0207 */
[----:B-1----:R-:W-:Y:S01]  /*79c0*/  IMAD R15, R20, R6, R15 ;  /* 0x00000006140f7224 */ /* 0x002fe200078e020f */
[----:B------:R-:W-:Y:S02]  /*79d0*/  I2FP.F32.U32 R6, R12 ;  /* 0x0000000c00067245 */ /* 0x000fe40000201000 */
[----:B------:R-:W-:-:S02]  /*79e0*/  SHF.R.U64 R19, R4, UR8, R5 ;  /* 0x0000000804137c19 */ /* 0x000fc40008001205 */
[----:B------:R-:W-:Y:S01]  /*79f0*/  SHF.R.U32.HI R4, RZ, UR8, R5 ;  /* 0x00000008ff047c19 */ /* 0x000fe20008011605 */
[----:B------:R-:W-:Y:S01]  /*7a00*/  FMUL R6, R6, UR9 ;  /* 0x0000000906067c20 */ /* 0x000fe20008400000 */
[----:B------:R-:W-:Y:S02]  /*7a10*/  ULDC UR8, c[0x0][0x608] ;  /* 0x0001820000087ab9 */ /* 0x000fe40000000800 */
[--C-:B------:R-:W-:Y:S01]  /*7a20*/  SHF.R.U64 R22, R19, UR8, R4.reuse ;  /* 0x0000000813167c19 */ /* 0x100fe20008001204 */
[----:B------:R1:W2:Y:S01]  /*7a30*/  F2I.U32.TRUNC.NTZ R24, R6 ;  /* 0x0000000600187305 */ /* 0x0002a2000020f000 */
[----:B------:R-:W-:Y:S01]  /*7a40*/  SHF.R.U32.HI R5, RZ, UR8, R4 ;  /* 0x00000008ff057c19 */ /* 0x000fe20008011604 */
[----:B------:R-:W-:-:S03]  /*7a50*/  ULDC UR8, c[0x0][0x658] ;  /* 0x0001960000087ab9 */ /* 0x000fc60000000800 */
[--C-:B------:R-:W-:Y:S02]  /*7a60*/  SHF.R.U64 R20, R22, UR8, R5.reuse ;  /* 0x0000000816147c19 */ /* 0x100fe40008001205 */
[----:B------:R-:W-:-:S03]  /*7a70*/  SHF.R.U32.HI R23, RZ, UR8, R5 ;  /* 0x00000008ff177c19 */ /* 0x000fc60008011605 */
[----:B------:R-:W-:Y:S02]  /*7a80*/  IMAD.MOV.U32 R4, RZ, RZ, R20 ;  /* 0x000000ffff047224 */ /* 0x000fe400078e0014 */
[----:B------:R-:W-:Y:S01]  /*7a90*/  IMAD.MOV.U32 R5, RZ, RZ, R23 ;  /* 0x000000ffff057224 */ /* 0x000fe200078e0017 */
[----:B-1----:R-:W-:Y:S06]  /*7aa0*/  @!P0 BRA `(.L_x_178) ;  /* 0x0000000000288947 */ /* 0x002fec0003800000 */
        /* <DEDUP_REMOVED lines=10> */
.L_x_178:
[----:B------:R-:W-:Y:S01]  /*7b50*/  ISETP.NE.AND P0, PT, R2, 0x1, PT ;  /* 0x000000010200780c */ /* 0x000fe20003f05270 */
[----:B------:R-:W-:Y:S01]  /*7b60*/  ULDC UR8, c[0x0][0x648] ;  /* 0x0001920000087ab9 */ /* 0x000fe20000000800 */
[----:B------:R-:W-:Y:S01]  /*7b70*/  LOP3.LUT R22, R22, UR7, RZ, 0xc0, !PT ;  /* 0x0000000716167c12 */ /* 0x000fe2000f8ec0ff */
[----:B--2---:R-:W-:Y:S01]  /*7b80*/  IMAD.MOV R24, RZ, RZ, -R24 ;  /* 0x000000ffff187224 */ /* 0x004fe200078e0a18 */
[----:B------:R-:W-:Y:S01]  /*7b90*/  SHF.R.U64 R5, R4, UR8, R5 ;  /* 0x0000000804057c19 */ /* 0x000fe20008001205 */
[----:B------:R-:W-:Y:S01]  /*7ba0*/  ULDC UR8, c[0x0][0x638] ;  /* 0x00018e0000087ab9 */ /* 0x000fe20000000800 */
[----:B------:R-:W-:Y:S01]  /*7bb0*/  LOP3.LUT R19, R19, UR4, RZ, 0xc0, !PT ;  /* 0x0000000413137c12 */ /* 0x000fe2000f8ec0ff */
[----:B------:R-:W-:Y:S01]  /*7bc0*/  ULDC UR9, c[0x0][0x610] ;  /* 0x0001840000097ab9 */ /* 0x000fe20000000800 */
[----:B------:R-:W-:Y:S02]  /*7bd0*/  IMAD.MOV.U32 R4, RZ, RZ, 0x1 ;  /* 0x00000001ff047424 */ /* 0x000fe400078e00ff */
[----:B------:R-:W-:-:S02]  /*7be0*/  IMAD.MOV R7, RZ, RZ, -R5 ;  /* 0x000000ffff077224 */ /* 0x000fc400078e0a05 */
[----:B------:R-:W-:Y:S02]  /*7bf0*/  IMAD R22, R5, UR5, R22 ;  /* 0x0000000505167c24 */ /* 0x000fe4000f8e0216 */
[----:B0-----:R-:W-:Y:S02]  /*7c00*/  @P0 IMAD R15, R21, R24, R12 ;  /* 0x00000018150f0224 */ /* 0x001fe400078e020c */
[----:B------:R-:W-:Y:S01]  /*7c10*/  IMAD R20, R7, UR8, R20 ;  /* 0x0000000807147c24 */ /* 0x000fe2000f8e0214 */
[----:B------:R-:W-:Y:S01]  /*7c20*/  ULDC UR8, c[0x0][0x600] ;  /* 0x0001800000087ab9 */ /* 0x000fe20000000800 */
[----:B------:R-:W-:Y:S02]  /*7c30*/  IMAD R15, R22, UR9, R15 ;  /* 0x00000009160f7c24 */ /* 0x000fe4000f8e020f */
[----:B------:R-:W-:Y:S02]  /*7c40*/  IMAD R20, R20, UR8, R19 ;  /* 0x0000000814147c24 */ /* 0x000fe4000f8e0213 */
[----:B------:R-:W-:-:S03]  /*7c50*/  IMAD.MOV.U32 R7, RZ, RZ, R14 ;  /* 0x000000ffff077224 */ /* 0x000fc600078e000e */
[----:B------:R-:W-:Y:S02]  /*7c60*/  SEL R19, R20, R15, !P0 ;  /* 0x0000000f14137207 */ /* 0x000fe40004000000 */
[----:B------:R-:W-:-:S07]  /*7c70*/  SEL R12, R15, R20, !P0 ;  /* 0x000000140f0c7207 */ /* 0x000fce0004000000 */
.L_x_176:
[----:B------:R-:W-:Y:S05]  /*7c80*/  BSYNC B1 ;  /* 0x0000000000017941 */ /* 0x000fea0003800000 */
.L_x_175:
[----:B------:R-:W-:-:S13]  /*7c90*/  LOP3.LUT P0, RZ, R4, 0xff, RZ, 0xc0, !PT ;  /* 0x000000ff04ff7812 */ /* 0x000fda000780c0ff */
[----:B------:R-:W-:Y:S05]  /*7ca0*/  @P0 BRA `(.L_x_179) ;  /* 0xfffffff400280947 */ /* 0x000fea000383ffff */
[----:B------:R-:W-:Y:S05]  /*7cb0*/  BSYNC B0 ;  /* 0x0000000000007941 */ /* 0x000fea0003800000 */
.L_x_168:
[----:B------:R-:W-:-:S03]  /*7cc0*/  UMOV UR8, 0xffffffff ;  /* 0xffffffff00087882 */ /* 0x000fc60000000000 */
[----:B------:R-:W-:Y:S05]  /*7cd0*/  BRA.DIV UR8, `(.L_x_180) ;  /* 0x0000000608807947 */ /* 0x000fea000b800000 */
[----:B------:R-:W-:-:S13]  /*7ce0*/  ELECT P6, URZ, PT ;  /* 0x00000000003f782f */ /* 0x000fda00038c0000 */
.L_x_197:
[----:B------:R-:W-:Y:S04]  /*7cf0*/  BSSY B0, `(.L_x_181) ;  /* 0x0000046000007945 */ /* 0x000fe80003800000 */
[----:B------:R-:W-:Y:S05]  /*7d00*/  @!P6 BRA `(.L_x_182) ;  /* 0x000000040010e947 */ /* 0x000fea0003800000 */
[----:B------:R-:W-:-:S04]  /*7d10*/  LOP3.LUT R18, R18, 0x2, RZ, 0xfc, !PT ;  /* 0x0000000212127812 */ /* 0x000fc800078efcff */
[----:B------:R-:W-:-:S13]  /*7d20*/  ISETP.NE.AND P0, PT, R18, 0x3, PT ;  /* 0x000000031200780c */ /* 0x000fda0003f05270 */
[----:B------:R-:W-:Y:S05]  /*7d30*/  @!P0 BRA `(.L_x_183) ;  /* 0x0000000000048947 */ /* 0x000fea0003800000 */
[----:B------:R-:W-:Y:S01]  /*7d40*/  BPT.TRAP 0x1 ;  /* 0x000000040000795c */ /* 0x000fe20000300000 */
.L_x_183:
[----:B------:R-:W0:Y:S01]  /*7d50*/  S2R R5, SR_CgaCtaId ;  /* 0x0000000000057919 */ /* 0x000e220000008800 */
[----:B------:R-:W-:Y:S02]  /*7d60*/  MOV R0, 0x400 ;  /* 0x0000040000007802 */ /* 0x000fe40000000f00 */
[----:B------:R-:W-:Y:S02]  /*7d70*/  SHF.L.U32 R4, R3, 0x1f, RZ ;  /* 0x0000001f03047819 */ /* 0x000fe400000006ff */
[----:B0-----:R-:W-:-:S05]  /*7d80*/  LEA R0, R5, R0, 0x18 ;  /* 0x0000000005007211 */ /* 0x001fca00078ec0ff */
[----:B------:R-:W-:-:S04]  /*7d90*/  VIADD R0, R0, 0x38 ;  /* 0x0000003800007836 */ /* 0x000fc80000000000 */
[C---:B------:R-:W-:Y:S02]  /*7da0*/  IMAD R7, R13.reuse, 0x8, R0 ;  /* 0x000000080d077824 */ /* 0x040fe400078e0200 */
[----:B------:R-:W-:Y:S02]  /*7db0*/  VIADD R13, R13, 0x1 ;  /* 0x000000010d0d7836 */ /* 0x000fe40000000000 */
[----:B------:R-:W0:Y:S03]  /*7dc0*/  SYNCS.PHASECHK.TRANS64.TRYWAIT P0, [R7+URZ], R4 ;  /* 0x00000004070075a7 */ /* 0x000e26000800017f */
[----:B------:R-:W-:-:S04]  /*7dd0*/  ISETP.NE.AND P1, PT, R13, 0x7, PT ;  /* 0x000000070d00780c */ /* 0x000fc80003f25270 */
[----:B------:R-:W-:Y:S02]  /*7de0*/  SEL R2, RZ, 0x1, P1 ;  /* 0x00000001ff027807 */ /* 0x000fe40000800000 */
[----:B------:R-:W-:Y:S02]  /*7df0*/  SEL R13, R13, RZ, P1 ;  /* 0x000000ff0d0d7207 */ /* 0x000fe40000800000 */
[----:B------:R-:W-:-:S03]  /*7e00*/  LOP3.LUT R6, R3, R2, RZ, 0x3c, !PT ;  /* 0x0000000203067212 */ /* 0x000fc600078e3cff */
[----:B------:R-:W-:Y:S01]  /*7e10*/  IMAD R8, R13, 0x8, R0 ;  /* 0x000000080d087824 */ /* 0x000fe200078e0200 */
[----:B------:R-:W-:Y:S01]  /*7e20*/  SHF.L.U32 R5, R6, 0x1f, RZ ;  /* 0x0000001f06057819 */ /* 0x000fe200000006ff */
[----:B0-----:R-:W-:Y:S06]  /*7e30*/  @!P0 BRA `(.L_x_184) ;  /* 0x0000000400488947 */ /* 0x001fec0003800000 */
.L_x_198:
[----:B------:R-:W1:Y:S01]  /*7e40*/  SYNCS.PHASECHK.TRANS64.TRYWAIT P0, [R8+URZ], R5 ;  /* 0x00000005080075a7 */ /* 0x000e62000800017f */
[----:B------:R-:W-:-:S05]  /*7e50*/  VIADD R2, R13, 0x1 ;  /* 0x000000010d027836 */ /* 0x000fca0000000000 */
[----:B------:R-:W-:-:S04]  /*7e60*/  ISETP.NE.AND P1, PT, R2, 0x7, PT ;  /* 0x000000070200780c */ /* 0x000fc80003f25270 */
[----:B------:R-:W-:Y:S02]  /*7e70*/  SEL R3, RZ, 0x1, P1 ;  /* 0x00000001ff037807 */ /* 0x000fe40000800000 */
[----:B0-----:R-:W-:Y:S02]  /*7e80*/  SEL R7, R2, RZ, P1 ;  /* 0x000000ff02077207 */ /* 0x001fe40000800000 */
[----:B------:R-:W-:-:S03]  /*7e90*/  LOP3.LUT R6, R6, R3, RZ, 0x3c, !PT ;  /* 0x0000000306067212 */ /* 0x000fc600078e3cff */
[----:B------:R-:W-:Y:S01]  /*7ea0*/  IMAD R9, R7, 0x8, R0 ;  /* 0x0000000807097824 */ /* 0x000fe200078e0200 */
[----:B------:R-:W-:Y:S01]  /*7eb0*/  SHF.L.U32 R4, R6, 0x1f, RZ ;  /* 0x0000001f06047819 */ /* 0x000fe200000006ff */
[----:B-1----:R-:W-:Y:S06]  /*7ec0*/  @!P0 BRA `(.L_x_185) ;  /* 0x0000000400388947 */ /* 0x002fec0003800000 */
.L_x_199:
[----:B------:R-:W1:Y:S01]  /*7ed0*/  SYNCS.PHASECHK.TRANS64.TRYWAIT P0, [R9+URZ], R4 ;  /* 0x00000004090075a7 */ /* 0x000e62000800017f */
[----:B------:R-:W-:-:S05]  /*7ee0*/  VIADD R2, R7, 0x1 ;  /* 0x0000000107027836 */ /* 0x000fca0000000000 */
[----:B------:R-:W-:-:S04]  /*7ef0*/  ISETP.NE.AND P1, PT, R2, 0x7, PT ;  /* 0x000000070200780c */ /* 0x000fc80003f25270 */
[----:B------:R-:W-:Y:S02]  /*7f00*/  SEL R3, RZ, 0x1, P1 ;  /* 0x00000001ff037807 */ /* 0x000fe40000800000 */
[----:B------:R-:W-:Y:S02]  /*7f10*/  SEL R7, R2, RZ, P1 ;  /* 0x000000ff02077207 */ /* 0x000fe40000800000 */
[----:B------:R-:W-:-:S03]  /*7f20*/  LOP3.LUT R6, R6, R3, RZ, 0x3c, !PT ;  /* 0x0000000306067212 */ /* 0x000fc600078e3cff */
[----:B0-----:R-:W-:Y:S01]  /*7f30*/  IMAD R8, R7, 0x8, R0 ;  /* 0x0000000807087824 */ /* 0x001fe200078e0200 */
[----:B------:R-:W-:Y:S01]  /*7f40*/  SHF.L.U32 R5, R6, 0x1f, RZ ;  /* 0x0000001f06057819 */ /* 0x000fe200000006ff */
[----:B-1----:R-:W-:Y:S06]  /*7f50*/  @!P0 BRA `(.L_x_186) ;  /* 0x0000000400288947 */ /* 0x002fec0003800000 */
.L_x_200:
        /* <DEDUP_REMOVED lines=9> */
.L_x_201:
[----:B------:R-:W1:Y:S01]  /*7ff0*/  SYNCS.PHASECHK.TRANS64.TRYWAIT P0, [R9+URZ], R4 ;  /* 0x00000004090075a7 */ /* 0x000e62000800017f */
[----:B------:R-:W-:-:S05]  /*8000*/  VIADD R2, R7, 0x1 ;  /* 0x0000000107027836 */ /* 0x000fca0000000000 */
[----:B------:R-:W-:-:S04]  /*8010*/  ISETP.NE.AND P1, PT, R2, 0x7, PT ;  /* 0x000000070200780c */ /* 0x000fc80003f25270 */
[----:B------:R-:W-:Y:S02]  /*8020*/  SEL R3, RZ, 0x1, P1 ;  /* 0x00000001ff037807 */ /* 0x000fe40000800000 */
[----:B------:R-:W-:Y:S02]  /*8030*/  SEL R7, R2, RZ, P1 ;  /* 0x000000ff02077207 */ /* 0x000fe40000800000 */
[----:B------:R-:W-:-:S03]  /*8040*/  LOP3.LUT R11, R6, R3, RZ, 0x3c, !PT ;  /* 0x00000003060b7212 */ /* 0x000fc600078e3cff */
[----:B------:R-:W-:Y:S01]  /*8050*/  IMAD R6, R7, 0x8, R0 ;  /* 0x0000000807067824 */ /* 0x000fe200078e0200 */
[----:B0-----:R-:W-:Y:S01]  /*8060*/  SHF.L.U32 R5, R11, 0x1f, RZ ;  /* 0x0000001f0b057819 */ /* 0x001fe200000006ff */
[----:B-1----:R-:W-:Y:S06]  /*8070*/  @!P0 BRA `(.L_x_188) ;  /* 0x0000000400088947 */ /* 0x002fec0003800000 */
.L_x_202:
[----:B------:R-:W1:Y:S01]  /*8080*/  SYNCS.PHASECHK.TRANS64.TRYWAIT P0, [R6+URZ], R5 ;  /* 0x00000005060075a7 */ /* 0x000e62000800017f */
[----:B------:R-:W-:-:S05]  /*8090*/  VIADD R2, R7, 0x1 ;  /* 0x0000000107027836 */ /* 0x000fca0000000000 */
[----:B------:R-:W-:-:S04]  /*80a0*/  ISETP.NE.AND P1, PT, R2, 0x7, PT ;  /* 0x000000070200780c */ /* 0x000fc80003f25270 */
[----:B0-----:R-:W-:Y:S02]  /*80b0*/  SEL R4, RZ, 0x1, P1 ;  /* 0x00000001ff047807 */ /* 0x001fe40000800000 */
[----:B------:R-:W-:Y:S02]  /*80c0*/  SEL R3, R2, RZ, P1 ;  /* 0x000000ff02037207 */ /* 0x000fe40000800000 */
[----:B------:R-:W-:Y:S01]  /*80d0*/  LOP3.LUT R4, R11, R4, RZ, 0x3c, !PT ;  /* 0x000000040b047212 */ /* 0x000fe200078e3cff */
[----:B-1----:R-:W-:Y:S06]  /*80e0*/  @!P0 BRA `(.L_x_189) ;  /* 0x0000000400008947 */ /* 0x002fec0003800000 */
.L_x_203:
[----:B------:R-:W-:Y:S01]  /*80f0*/  IMAD R3, R3, 0x8, R0 ;  /* 0x0000000803037824 */ /* 0x000fe200078e0200 */
[----:B------:R-:W-:-:S07]  /*8100*/  SHF.L.U32 R0, R4, 0x1f, RZ ;  /* 0x0000001f04007819 */ /* 0x000fce00000006ff */
.L_x_190:
[----:B-1----:R1:W2:Y:S02]  /*8110*/  SYNCS.PHASECHK.TRANS64.TRYWAIT P0, [R3+URZ], R0 ;  /* 0x00000000030075a7 */ /* 0x0022a4000800017f */
[----:B--2---:R-:W-:Y:S05]  /*8120*/  @!P0 NANOSLEEP.SYNCS 0x989680 ;  /* 0x009896800000895d */ /* 0x004fea0003900000 */
[----:B------:R-:W2:Y:S02]  /*8130*/  @!P0 SYNCS.PHASECHK.TRANS64 P0, [R3+URZ], R0 ;  /* 0x00000000030085a7 */ /* 0x000ea4000800007f */
[----:B--2---:R-:W-:Y:S05]  /*8140*/  @!P0 BRA `(.L_x_190) ;  /* 0xfffffffc00f08947 */ /* 0x004fea000383ffff */
.L_x_182:
[----:B------:R-:W-:Y:S05]  /*8150*/  BSYNC B0 ;  /* 0x0000000000007941 */ /* 0x000fea0003800000 */
.L_x_181:
[----:B------:R-:W-:Y:S05]  /*8160*/  EXIT ;  /* 0x000000000000794d */ /* 0x000fea0003800000 */
.L_x_21:
[----:B-1----:R1:W2:Y:S02]  /*8170*/  SYNCS.PHASECHK.TRANS64.TRYWAIT P1, [R3+URZ], R0 ;  /* 0x00000000030075a7 */ /* 0x0022a4000802017f */
[----:B--2---:R-:W-:Y:S05]  /*8180*/  @!P1 NANOSLEEP.SYNCS 0x989680 ;  /* 0x009896800000995d */ /* 0x004fea0003900000 */
[----:B------:R-:W2:Y:S02]  /*8190*/  @!P1 SYNCS.PHASECHK.TRANS64 P1, [R3+URZ], R0 ;  /* 0x00000000030095a7 */ /* 0x000ea4000802007f */
[----:B--2---:R-:W-:Y:S05]  /*81a0*/  @!P1 BRA `(.L_x_21) ;  /* 0xfffffffc00f09947 */ /* 0x004fea000383ffff */
[----:B------:R-:W-:Y:S05]  /*81b0*/  BRA `(.L_x_20) ;  /* 0xffffff94009c7947 */ /* 0x000fea000383ffff */
.L_x_26:
[----:B-1----:R1:W2:Y:S02]  /*81c0*/  SYNCS.PHASECHK.TRANS64.TRYWAIT P1, [R5+URZ], R4 ;  /* 0x00000004050075a7 */ /* 0x0022a4000802017f */
[----:B--2---:R-:W-:Y:S05]  /*81d0*/  @!P1 NANOSLEEP.SYNCS 0x989680 ;  /* 0x009896800000995d */ /* 0x004fea0003900000 */
[----:B------:R-:W2:Y:S02]  /*81e0*/  @!P1 SYNCS.PHASECHK.TRANS64 P1, [R5+URZ], R4 ;  /* 0x00000004050095a7 */ /* 0x000ea4000802007f */
[----:B--2---:R-:W-:Y:S05]  /*81f0*/  @!P1 BRA `(.L_x_26) ;  /* 0xfffffffc00f09947 */ /* 0x004fea000383ffff */
[----:B------:R-:W-:Y:S05]  /*8200*/  BRA `(.L_x_25) ;  /* 0xffffff9800787947 */ /* 0x000fea000383ffff */
.L_x_169:
[----:B------:R-:W-:Y:S01]  /*8210*/  BSSY B1, `(.L_x_191) ;  /* 0x0000006000017945 */ /* 0x000fe20003800000 */
[----:B------:R-:W-:-:S07]  /*8220*/  IMAD.MOV.U32 R15, RZ, RZ, -0x1 ;  /* 0xffffffffff0f7424 */ /* 0x000fce00078e00ff */
[----:B------:R-:W-:Y:S05]  /*8230*/  WARPSYNC.COLLECTIVE R15, `(.L_x_192) ;  /* 0x000000000f0c7348 */ /* 0x000fea0003c00000 */
[----:B------:R-:W-:Y:S02]  /*8240*/  ELECT P6, UR62, PT ;  /* 0x00000000003e782f */ /* 0x000fe400038c0000 */
[----:B------:R-:W-:Y:S01]  /*8250*/  MOV R14, UR62 ;  /* 0x0000003e000e7c02 */ /* 0x000fe20008000f00 */
[----:B------:R-:W-:Y:S10]  /*8260*/  ENDCOLLECTIVE ;  /* 0x000000000000791b */ /* 0x000ff40003800000 */
.L_x_192:
[----:B------:R-:W-:Y:S05]  /*8270*/  BSYNC B1 ;  /* 0x0000000000017941 */ /* 0x000fea0003800000 */
.L_x_191:
[----:B------:R-:W-:Y:S05]  /*8280*/  BRA `(.L_x_193) ;  /* 0xffffffec00bc7947 */ /* 0x000fea000383ffff */
.L_x_172:
[----:B0-----:R0:W1:Y:S02]  /*8290*/  SYNCS.PHASECHK.TRANS64.TRYWAIT P0, [R21+URZ+0x38], R12 ;  /* 0x0000380c150075a7 */ /* 0x001064000800017f */
[----:B-1----:R-:W-:Y:S05]  /*82a0*/  @!P0 NANOSLEEP.SYNCS 0x989680 ;  /* 0x009896800000895d */ /* 0x002fea0003900000 */
[----:B------:R-:W1:Y:S02]  /*82b0*/  @!P0 SYNCS.PHASECHK.TRANS64 P0, [R21+URZ+0x38], R12 ;  /* 0x0000380c150085a7 */ /* 0x000e64000800007f */
[----:B-1----:R-:W-:Y:S05]  /*82c0*/  @!P0 BRA `(.L_x_172) ;  /* 0xfffffffc00f08947 */ /* 0x002fea000383ffff */
[----:B------:R-:W-:Y:S05]  /*82d0*/  BRA `(.L_x_194) ;  /* 0xffffffec00f87947 */ /* 0x000fea000383ffff */
.L_x_180:
[----:B------:R-:W-:Y:S01]  /*82e0*/  BSSY B0, `(.L_x_195) ;  /* 0x0000006000007945 */ /* 0x000fe20003800000 */
[----:B------:R-:W-:-:S07]  /*82f0*/  IMAD.MOV.U32 R15, RZ, RZ, -0x1 ;  /* 0xffffffffff0f7424 */ /* 0x000fce00078e00ff */
[----:B------:R-:W-:Y:S05]  /*8300*/  WARPSYNC.COLLECTIVE R15, `(.L_x_196) ;  /* 0x000000000f0c7348 */ /* 0x000fea0003c00000 */
[----:B------:R-:W-:Y:S02]  /*8310*/  ELECT P6, UR62, PT ;  /* 0x00000000003e782f */ /* 0x000fe400038c0000 */
[----:B------:R-:W-:Y:S01]  /*8320*/  MOV R14, UR62 ;  /* 0x0000003e000e7c02 */ /* 0x000fe20008000f00 */
[----:B------:R-:W-:Y:S10]  /*8330*/  ENDCOLLECTIVE ;  /* 0x000000000000791b */ /* 0x000ff40003800000 */
.L_x_196:
[----:B------:R-:W-:Y:S05]  /*8340*/  BSYNC B0 ;  /* 0x0000000000007941 */ /* 0x000fea0003800000 */
.L_x_195:
[----:B------:R-:W-:Y:S05]  /*8350*/  BRA `(.L_x_197) ;  /* 0xfffffff800647947 */ /* 0x000fea000383ffff */
.L_x_184:
[----:B0-----:R0:W1:Y:S02]  /*8360*/  SYNCS.PHASECHK.TRANS64.TRYWAIT P0, [R7+URZ], R4 ;  /* 0x00000004070075a7 */ /* 0x001064000800017f */
[----:B-1----:R-:W-:Y:S05]  /*8370*/  @!P0 NANOSLEEP.SYNCS 0x989680 ;  /* 0x009896800000895d */ /* 0x002fea0003900000 */
[----:B------:R-:W1:Y:S02]  /*8380*/  @!P0 SYNCS.PHASECHK.TRANS64 P0, [R7+URZ], R4 ;  /* 0x00000004070085a7 */ /* 0x000e64000800007f */
[----:B-1----:R-:W-:Y:S05]  /*8390*/  @!P0 BRA `(.L_x_184) ;  /* 0xfffffffc00f08947 */ /* 0x002fea000383ffff */
[----:B------:R-:W-:Y:S05]  /*83a0*/  BRA `(.L_x_198) ;  /* 0xfffffff800a47947 */ /* 0x000fea000383ffff */
.L_x_185:
[----:B0-----:R0:W1:Y:S02]  /*83b0*/  SYNCS.PHASECHK.TRANS64.TRYWAIT P0, [R8+URZ], R5 ;  /* 0x00000005080075a7 */ /* 0x001064000800017f */
[----:B-1----:R-:W-:Y:S05]  /*83c0*/  @!P0 NANOSLEEP.SYNCS 0x989680 ;  /* 0x009896800000895d */ /* 0x002fea0003900000 */
[----:B------:R-:W1:Y:S02]  /*83d0*/  @!P0 SYNCS.PHASECHK.TRANS64 P0, [R8+URZ], R5 ;  /* 0x00000005080085a7 */ /* 0x000e64000800007f */
[----:B-1----:R-:W-:Y:S05]  /*83e0*/  @!P0 BRA `(.L_x_185) ;  /* 0xfffffffc00f08947 */ /* 0x002fea000383ffff */
[----:B------:R-:W-:Y:S05]  /*83f0*/  BRA `(.L_x_199) ;  /* 0xfffffff800b47947 */ /* 0x000fea000383ffff */
.L_x_186:
[----:B0-----:R0:W1:Y:S02]  /*8400*/  SYNCS.PHASECHK.TRANS64.TRYWAIT P0, [R9+URZ], R4 ;  /* 0x00000004090075a7 */ /* 0x001064000800017f */
[----:B-1----:R-:W-:Y:S05]  /*8410*/  @!P0 NANOSLEEP.SYNCS 0x989680 ;  /* 0x009896800000895d */ /* 0x002fea0003900000 */
[----:B------:R-:W1:Y:S02]  /*8420*/  @!P0 SYNCS.PHASECHK.TRANS64 P0, [R9+URZ], R4 ;  /* 0x00000004090085a7 */ /* 0x000e64000800007f */
[----:B-1----:R-:W-:Y:S05]  /*8430*/  @!P0 BRA `(.L_x_186) ;  /* 0xfffffffc00f08947 */ /* 0x002fea000383ffff */
[----:B------:R-:W-:Y:S05]  /*8440*/  BRA `(.L_x_200) ;  /* 0xfffffff800c47947 */ /* 0x000fea000383ffff */
.L_x_187:
[----:B0-----:R0:W1:Y:S02]  /*8450*/  SYNCS.PHASECHK.TRANS64.TRYWAIT P0, [R8+URZ], R5 ;  /* 0x00000005080075a7 */ /* 0x001064000800017f */
[----:B-1----:R-:W-:Y:S05]  /*8460*/  @!P0 NANOSLEEP.SYNCS 0x989680 ;  /* 0x009896800000895d */ /* 0x002fea0003900000 */
[----:B------:R-:W1:Y:S02]  /*8470*/  @!P0 SYNCS.PHASECHK.TRANS64 P0, [R8+URZ], R5 ;  /* 0x00000005080085a7 */ /* 0x000e64000800007f */
[----:B-1----:R-:W-:Y:S05]  /*8480*/  @!P0 BRA `(.L_x_187) ;  /* 0xfffffffc00f08947 */ /* 0x002fea000383ffff */
[----:B------:R-:W-:Y:S05]  /*8490*/  BRA `(.L_x_201) ;  /* 0xfffffff800d47947 */ /* 0x000fea000383ffff */
.L_x_188:
[----:B0-----:R0:W1:Y:S02]  /*84a0*/  SYNCS.PHASECHK.TRANS64.TRYWAIT P0, [R9+URZ], R4 ;  /* 0x00000004090075a7 */ /* 0x001064000800017f */
[----:B-1----:R-:W-:Y:S05]  /*84b0*/  @!P0 NANOSLEEP.SYNCS 0x989680 ;  /* 0x009896800000895d */ /* 0x002fea0003900000 */
[----:B------:R-:W1:Y:S02]  /*84c0*/  @!P0 SYNCS.PHASECHK.TRANS64 P0, [R9+URZ], R4 ;  /* 0x00000004090085a7 */ /* 0x000e64000800007f */
[----:B-1----:R-:W-:Y:S05]  /*84d0*/  @!P0 BRA `(.L_x_188) ;  /* 0xfffffffc00f08947 */ /* 0x002fea000383ffff */
[----:B------:R-:W-:Y:S05]  /*84e0*/  BRA `(.L_x_202) ;  /* 0xfffffff800e47947 */ /* 0x000fea000383ffff */
.L_x_189:
[----:B0-----:R0:W1:Y:S02]  /*84f0*/  SYNCS.PHASECHK.TRANS64.TRYWAIT P0, [R6+URZ], R5 ;  /* 0x00000005060075a7 */ /* 0x001064000800017f */
[----:B-1----:R-:W-:Y:S05]  /*8500*/  @!P0 NANOSLEEP.SYNCS 0x989680 ;  /* 0x009896800000895d */ /* 0x002fea0003900000 */
[----:B------:R-:W1:Y:S02]  /*8510*/  @!P0 SYNCS.PHASECHK.TRANS64 P0, [R6+URZ], R5 ;  /* 0x00000005060085a7 */ /* 0x000e64000800007f */
[----:B-1----:R-:W-:Y:S05]  /*8520*/  @!P0 BRA `(.L_x_189) ;  /* 0xfffffffc00f08947 */ /* 0x002fea000383ffff */
[----:B------:R-:W-:Y:S05]  /*8530*/  BRA `(.L_x_203) ;  /* 0xfffffff800ec7947 */ /* 0x000fea000383ffff */
.L_x_204:
[----:B------:R-:W-:-:S00]  /*8540*/  BRA `(.L_x_204) ;  /* 0xfffffffc00fc7947 */ /* 0x000fc0000383ffff */
[----:B------:R-:W-:-:S00]  /*8550*/  NOP ;  /* 0x0000000000007918 */ /* 0x000fc00000000000 */
        /* <DEDUP_REMOVED lines=10> */
.L_x_205:


//--------------------- .nv.global.init           --------------------------
	.section	.nv.global.init,"aw",@progbits
.nv.global.init:
	.type		$str$22,@object
	.size		$str$22,($str$23 - $str$22)
$str$22:
        /*0000*/ 	.byte	0x6b, 0x5f, 0x74, 0x69, 0x6c, 0x65, 0x5f, 0x63, 0x6f, 0x75, 0x6e, 0x74, 0x20, 0x3e, 0x3d, 0x20
        /*0010*/ 	.byte	0x31, 0x00
	.type		$str$23,@object
	.size		$str$23,(__unnamed_1 - $str$23)
$str$23:
        /*0012*/ 	.byte	0x2f, 0x74, 0x6d, 0x70, 0x2f, 0x63, 0x75, 0x74, 0x6c, 0x61, 0x73, 0x73, 0x5f, 0x73, 0x77, 0x65
        /*0022*/ 	.byte	0x65, 0x70, 0x5f, 0x73, 0x72, 0x63, 0x2f, 0x69, 0x6e, 0x63, 0x6c, 0x75, 0x64, 0x65, 0x2f, 0x63
        /*0032*/ 	.byte	0x75, 0x74, 0x6c, 0x61, 0x73, 0x73, 0x2f, 0x67, 0x65, 0x6d, 0x6d, 0x2f, 0x63, 0x6f, 0x6c, 0x6c
        /*0042*/ 	.byte	0x65, 0x63, 0x74, 0x69, 0x76, 0x65, 0x2f, 0x73, 0x6d, 0x39, 0x30, 0x5f, 0x6d, 0x6d, 0x61, 0x5f
        /*0052*/ 	.byte	0x74, 0x6d, 0x61, 0x5f, 0x67, 0x6d, 0x6d, 0x61, 0x5f, 0x73, 0x73, 0x5f, 0x77, 0x61, 0x72, 0x70
        /*0062*/ 	.byte	0x73, 0x70, 0x65, 0x63, 0x69, 0x61, 0x6c, 0x69, 0x7a, 0x65, 0x64, 0x2e, 0x68, 0x70, 0x70, 0x00
	.type		__unnamed_1,@object
	.size		__unnamed_1,(.L_0 - __unnamed_1)
__unnamed_1:
        /*0072*/ 	.byte	0x76, 0x6f, 0x69, 0x64, 0x20, 0x63, 0x75, 0x74, 0x6c, 0x61, 0x73, 0x73, 0x3a, 0x3a, 0x67, 0x65
        /* <DEDUP_REMOVED lines=178> */
        /*0ba2*/ 	.byte	0x79, 0x5d, 0x00
.L_0:


//--------------------- .nv.shared._ZN7cutlass13device_kernelINS_4gemm6kernel13GemmUniversalIN4cute5tupleIJiiiiEEENS1_10collective13CollectiveMmaINS1_34MainloopSm90TmaGmmaWarpSpecializedILi7ENS5_IJNS4_1CILi4EEESB_NSA_ILi1EEEEEENS1_35KernelTmaWarpSpecializedCooperativeEEENS5_IJNSA_ILi128EEESG_NSA_ILi32EEEEEENS_10tfloat32_tENS5_IJlSC_lEEESJ_SK_NS4_8TiledMMAINS4_8MMA_AtomIJNS4_4SM904GMMA30MMA_64x128x8_F32TF32TF32_SS_TNILNSO_7ScaleInE1ELSQ_1EEEEEENS4_6LayoutINS5_IJNSA_ILi2EEESC_SC_EEENS5_IJSC_NSA_ILi0EEESW_EEEEENS5_IJNS4_10UnderscoreESZ_SZ_EEEEENS4_23SM90_TMA_LOAD_MULTICASTENS4_14ComposedLayoutINS4_7SwizzleILi3ELi4ELi3EEENS4_18smem_ptr_flag_bitsILi32EEENST_INS5_IJNSA_ILi8EEESH_EEENS5_IJSH_SC_EEEEEEEvNS4_8identityES12_S1C_vS1D_EENS_8epilogue10collective6detail29Sm90TmaWarpSpecializedAdapterINS1G_15DefaultEpilogueISJ_SK_SK_NS1F_6thread17LinearCombinationISJ_Li1EffLNS1K_9ScaleType4KindE0ELNS_15FloatRoundStyleE2ESJ_EENS1_15EpilogueDefaultEEEEEvvEEEEvNT_6ParamsE --------------------------
	.section	.nv.shared._ZN7cutlass13device_kernelINS_4gemm6kernel13GemmUniversalIN4cute5tupleIJiiiiEEENS1_10collective13CollectiveMmaINS1_34MainloopSm90TmaGmmaWarpSpecializedILi7ENS5_IJNS4_1CILi4EEESB_NSA_ILi1EEEEEENS1_35KernelTmaWarpSpecializedCooperativeEEENS5_IJNSA_ILi128EEESG_NSA_ILi32EEEEEENS_10tfloat32_tENS5_IJlSC_lEEESJ_SK_NS4_8TiledMMAINS4_8MMA_AtomIJNS4_4SM904GMMA30MMA_64x128x8_F32TF32TF32_SS_TNILNSO_7ScaleInE1ELSQ_1EEEEEENS4_6LayoutINS5_IJNSA_ILi2EEESC_SC_EEENS5_IJSC_NSA_ILi0EEESW_EEEEENS5_IJNS4_10UnderscoreESZ_SZ_EEEEENS4_23SM90_TMA_LOAD_MULTICASTENS4_14ComposedLayoutINS4_7SwizzleILi3ELi4ELi3EEENS4_18smem_ptr_flag_bitsILi32EEENST_INS5_IJNSA_ILi8EEESH_EEENS5_IJSH_SC_EEEEEEEvNS4_8identityES12_S1C_vS1D_EENS_8epilogue10collective6detail29Sm90TmaWarpSpecializedAdapterINS1G_15DefaultEpilogueISJ_SK_SK_NS1F_6thread17LinearCombinationISJ_Li1EffLNS1K_9ScaleType4KindE0ELNS_15FloatRoundStyleE2ESJ_EENS1_15EpilogueDefaultEEEEEvvEEEEvNT_6ParamsE,"aw",@nobits
	.sectionflags	@""
	.align	16
	.zero		1024


//--------------------- .nv.shared.reserved.0     --------------------------
	.section	.nv.shared.reserved.0,"aw",@nobits
	.weak		__nv_reservedSMEM_offset_0_alias
	.size		__nv_reservedSMEM_offset_0_alias, 0, 0
	.other		__nv_reservedSMEM_offset_0_alias,@"STO_CUDA_RESERVED_SHARED STV_DEFAULT"
__nv_reservedSMEM_offset_0_alias:
	.zero		0


//--------------------- .nv.global                --------------------------
	.section	.nv.global,"aw",@nobits
.nv.global:
	.type		_ZN40_INTERNAL_002f224e_4_k_cu_cbb43b28_335834cute1_E,@object
	.size		_ZN40_INTERNAL_002f224e_4_k_cu_cbb43b28_335834cute1_E,(_ZN40_INTERNAL_002f224e_4_k_cu_cbb43b28_335834cuda3std3__45__cpo6cbeginE - _ZN40_INTERNAL_002f224e_4_k_cu_cbb43b28_335834cute1_E)
_ZN40_INTERNAL_002f224e_4_k_cu_cbb43b28_335834cute1_E:
	.zero		1
	.type		_ZN40_INTERNAL_002f224e_4_k_cu_cbb43b28_335834cuda3std3__45__cpo6cbeginE,@object
	.size		_ZN40_INTERNAL_002f224e_4_k_cu_cbb43b28_335834cuda3std3__45__cpo6cbeginE,(_ZN40_INTERNAL_002f224e_4_k_cu_cbb43b28_335834cuda3std3__48in_placeE - _ZN40_INTERNAL_002f224e_4_k_cu_cbb43b28_335834cuda3std3__45__cpo6cbeginE)
_ZN40_INTERNAL_002f224e_4_k_cu_cbb43b28_335834cuda3std3__45__cpo6cbeginE:
	.zero		1
	.type		_ZN40_INTERNAL_002f224e_4_k_cu_cbb43b28_335834cuda3std3__48in_placeE,@object
	.size		_ZN40_INTERNAL_002f224e_4_k_cu_cbb43b28_335834cuda3std3__48in_placeE,(_ZN40_INTERNAL_002f224e_4_k_cu_cbb43b28_335834cuda3std6ranges3__45__cpo9iter_moveE - _ZN40_INTERNAL_002f224e_4_k_cu_cbb43b28_335834cuda3std3__48in_placeE)
_ZN40_INTERNAL_002f224e_4_k_cu_cbb43b28_335834cuda3std3__48in_placeE:
	.zero		1
	.type		_ZN40_INTERNAL_002f224e_4_k_cu_cbb43b28_335834cuda3std6ranges3__45__cpo9iter_moveE,@object
	.size		_ZN40_INTERNAL_002f224e_4_k_cu_cbb43b28_335834cuda3std6ranges3__45__cpo9iter_moveE,(_ZN40_INTERNAL_002f224e_4_k_cu_cbb43b28_335834cuda3std3__45__cpo5beginE - _ZN40_INTERNAL_002f224e_4_k_cu_cbb43b28_335834cuda3std6ranges3__45__cpo9iter_moveE)
_ZN40_INTERNAL_002f224e_4_k_cu_cbb43b28_335834cuda3std6ranges3__45__cpo9iter_moveE:
	.zero		1
	.type		_ZN40_INTERNAL_002f224e_4_k_cu_cbb43b28_335834cuda3std3__45__cpo5beginE,@object
	.size		_ZN40_INTERNAL_002f224e_4_k_cu_cbb43b28_335834cuda3std3__45__cpo5beginE,(_ZN40_INTERNAL_002f224e_4_k_cu_cbb43b28_335834cuda3std3__442_GLOBAL__N__002f224e_4_k_cu_cbb43b28_335836ignoreE - _ZN40_INTERNAL_002f224e_4_k_cu_cbb43b28_335834cuda3std3__45__cpo5beginE)
_ZN40_INTERNAL_002f224e_4_k_cu_cbb43b28_335834cuda3std3__45__cpo5beginE:
	.zero		1
	.type		_ZN40_INTERNAL_002f224e_4_k_cu_cbb43b28_335834cuda3std3__442_GLOBAL__N__002f224e_4_k_cu_cbb43b28_335836ignoreE,@object
	.size		_ZN40_INTERNAL_002f224e_4_k_cu_cbb43b28_335834cuda3std3__442_GLOBAL__N__002f224e_4_k_cu_cbb43b28_335836ignoreE,(_ZN40_INTERNAL_002f224e_4_k_cu_cbb43b28_335834cute7productE - _ZN40_INTERNAL_002f224e_4_k_cu_cbb43b28_335834cuda3std3__442_GLOBAL__N__002f224e_4_k_cu_cbb43b28_335836ignoreE)
_ZN40_INTERNAL_002f224e_4_k_cu_cbb43b28_335834cuda3std3__442_GLOBAL__N__002f224e_4_k_cu_cbb43b28_335836ignoreE:
	.zero		1
	.type		_ZN40_INTERNAL_002f224e_4_k_cu_cbb43b28_335834cute7productE,@object
	.size		_ZN40_INTERNAL_002f224e_4_k_cu_cbb43b28_335834cute7productE,(_ZN40_INTERNAL_002f224e_4_k_cu_cbb43b28_335834cuda3std3__45__cpo3endE - _ZN40_INTERNAL_002f224e_4_k_cu_cbb43b28_335834cute7productE)
_ZN40_INTERNAL_002f224e_4_k_cu_cbb43b28_335834cute7productE:
	.zero		1
	.type		_ZN40_INTERNAL_002f224e_4_k_cu_cbb43b28_335834cuda3std3__45__cpo3endE,@object
	.size		_ZN40_INTERNAL_002f224e_4_k_cu_cbb43b28_335834cuda3std3__45__cpo3endE,(_ZN40_INTERNAL_002f224e_4_k_cu_cbb43b28_335834cuda3std3__419piecewise_constructE - _ZN40_INTERNAL_002f224e_4_k_cu_cbb43b28_335834cuda3std3__45__cpo3endE)
_ZN40_INTERNAL_002f224e_4_k_cu_cbb43b28_335834cuda3std3__45__cpo3endE:
	.zero		1
	.type		_ZN40_INTERNAL_002f224e_4_k_cu_cbb43b28_335834cuda3std3__419piecewise_constructE,@object
	.size		_ZN40_INTERNAL_002f224e_4_k_cu_cbb43b28_335834cuda3std3__419piecewise_constructE,(_ZN40_INTERNAL_002f224e_4_k_cu_cbb43b28_335834cuda3std3__45__cpo4cendE - _ZN40_INTERNAL_002f224e_4_k_cu_cbb43b28_335834cuda3std3__419piecewise_constructE)
_ZN40_INTERNAL_002f224e_4_k_cu_cbb43b28_335834cuda3std3__419piecewise_constructE:
	.zero		1
	.type		_ZN40_INTERNAL_002f224e_4_k_cu_cbb43b28_335834cuda3std3__45__cpo4cendE,@object
	.size		_ZN40_INTERNAL_002f224e_4_k_cu_cbb43b28_335834cuda3std3__45__cpo4cendE,(_ZN40_INTERNAL_002f224e_4_k_cu_cbb43b28_335834cuda3std6ranges3__45__cpo4swapE - _ZN40_INTERNAL_002f224e_4_k_cu_cbb43b28_335834cuda3std3__45__cpo4cendE)
_ZN40_INTERNAL_002f224e_4_k_cu_cbb43b28_335834cuda3std3__45__cpo4cendE:
	.zero		1
	.type		_ZN40_INTERNAL_002f224e_4_k_cu_cbb43b28_335834cuda3std6ranges3__45__cpo4swapE,@object
	.size		_ZN40_INTERNAL_002f224e_4_k_cu_cbb43b28_335834cuda3std6ranges3__45__cpo4swapE,(.L_8 - _ZN40_INTERNAL_002f224e_4_k_cu_cbb43b28_335834cuda3std6ranges3__45__cpo4swapE)
_ZN40_INTERNAL_002f224e_4_k_cu_cbb43b28_335834cuda3std6ranges3__45__cpo4swapE:
	.zero		1
.L_8:


//--------------------- .nv.constant0._ZN7cutlass13device_kernelINS_4gemm6kernel13GemmUniversalIN4cute5tupleIJiiiiEEENS1_10collective13CollectiveMmaINS1_34MainloopSm90TmaGmmaWarpSpecializedILi7ENS5_IJNS4_1CILi4EEESB_NSA_ILi1EEEEEENS1_35KernelTmaWarpSpecializedCooperativeEEENS5_IJNSA_ILi128EEESG_NSA_ILi32EEEEEENS_10tfloat32_tENS5_IJlSC_lEEESJ_SK_NS4_8TiledMMAINS4_8MMA_AtomIJNS4_4SM904GMMA30MMA_64x128x8_F32TF32TF32_SS_TNILNSO_7ScaleInE1ELSQ_1EEEEEENS4_6LayoutINS5_IJNSA_ILi2EEESC_SC_EEENS5_IJSC_NSA_ILi0EEESW_EEEEENS5_IJNS4_10UnderscoreESZ_SZ_EEEEENS4_23SM90_TMA_LOAD_MULTICASTENS4_14ComposedLayoutINS4_7SwizzleILi3ELi4ELi3EEENS4_18smem_ptr_flag_bitsILi32EEENST_INS5_IJNSA_ILi8EEESH_EEENS5_IJSH_SC_EEEEEEEvNS4_8identityES12_S1C_vS1D_EENS_8epilogue10collective6detail29Sm90TmaWarpSpecializedAdapterINS1G_15DefaultEpilogueISJ_SK_SK_NS1F_6thread17LinearCombinationISJ_Li1EffLNS1K_9ScaleType4KindE0ELNS_15FloatRoundStyleE2ESJ_EENS1_15EpilogueDefaultEEEEEvvEEEEvNT_6ParamsE --------------------------
	.section	.nv.constant0._ZN7cutlass13device_kernelINS_4gemm6kernel13GemmUniversalIN4cute5tupleIJiiiiEEENS1_10collective13CollectiveMmaINS1_34MainloopSm90TmaGmmaWarpSpecializedILi7ENS5_IJNS4_1CILi4EEESB_NSA_ILi1EEEEEENS1_35KernelTmaWarpSpecializedCooperativeEEENS5_IJNSA_ILi128EEESG_NSA_ILi32EEEEEENS_10tfloat32_tENS5_IJlSC_lEEESJ_SK_NS4_8TiledMMAINS4_8MMA_AtomIJNS4_4SM904GMMA30MMA_64x128x8_F32TF32TF32_SS_TNILNSO_7ScaleInE1ELSQ_1EEEEEENS4_6LayoutINS5_IJNSA_ILi2EEESC_SC_EEENS5_IJSC_NSA_ILi0EEESW_EEEEENS5_IJNS4_10UnderscoreESZ_SZ_EEEEENS4_23SM90_TMA_LOAD_MULTICASTENS4_14ComposedLayoutINS4_7SwizzleILi3ELi4ELi3EEENS4_18smem_ptr_flag_bitsILi32EEENST_INS5_IJNSA_ILi8EEESH_EEENS5_IJSH_SC_EEEEEEEvNS4_8identityES12_S1C_vS1D_EENS_8epilogue10collective6detail29Sm90TmaWarpSpecializedAdapterINS1G_15DefaultEpilogueISJ_SK_SK_NS1F_6thread17LinearCombinationISJ_Li1EffLNS1K_9ScaleType4KindE0ELNS_15FloatRoundStyleE2ESJ_EENS1_15EpilogueDefaultEEEEEvvEEEEvNT_6ParamsE,"a",@progbits
	.sectionflags	@""
	.align	4
.nv.constant0._ZN7cutlass13device_kernelINS_4gemm6kernel13GemmUniversalIN4cute5tupleIJiiiiEEENS1_10collective13CollectiveMmaINS1_34MainloopSm90TmaGmmaWarpSpecializedILi7ENS5_IJNS4_1CILi4EEESB_NSA_ILi1EEEEEENS1_35KernelTmaWarpSpecializedCooperativeEEENS5_IJNSA_ILi128EEESG_NSA_ILi32EEEEEENS_10tfloat32_tENS5_IJlSC_lEEESJ_SK_NS4_8TiledMMAINS4_8MMA_AtomIJNS4_4SM904GMMA30MMA_64x128x8_F32TF32TF32_SS_TNILNSO_7ScaleInE1ELSQ_1EEEEEENS4_6LayoutINS5_IJNSA_ILi2EEESC_SC_EEENS5_IJSC_NSA_ILi0EEESW_EEEEENS5_IJNS4_10UnderscoreESZ_SZ_EEEEENS4_23SM90_TMA_LOAD_MULTICASTENS4_14ComposedLayoutINS4_7SwizzleILi3ELi4ELi3EEENS4_18smem_ptr_flag_bitsILi32EEENST_INS5_IJNSA_ILi8EEESH_EEENS5_IJSH_SC_EEEEEEEvNS4_8identityES12_S1C_vS1D_EENS_8epilogue10collective6detail29Sm90TmaWarpSpecializedAdapterINS1G_15DefaultEpilogueISJ_SK_SK_NS1F_6thread17LinearCombinationISJ_Li1EffLNS1K_9ScaleType4KindE0ELNS_15FloatRoundStyleE2ESJ_EENS1_15EpilogueDefaultEEEEEvvEEEEvNT_6ParamsE:
	.zero		1664


//--------------------- SYMBOLS --------------------------

	.type		.nv.reservedSmem.offset0,@object
	.size		.nv.reservedSmem.offset0,0x4
	.type		__assertfail,@function
